//
// Generated by NVIDIA NVVM Compiler
//
// Compiler Build ID: CL-36424714
// Cuda compilation tools, release 13.0, V13.0.88
// Based on NVVM 20.0.0
//

.version 9.0
.target sm_100
.address_size 64

	// .globl	_Z8mykerneliiPKfS0_Pf

.visible .entry _Z8mykerneliiPKfS0_Pf(
	.param .u32 _Z8mykerneliiPKfS0_Pf_param_0,
	.param .u32 _Z8mykerneliiPKfS0_Pf_param_1,
	.param .u64 .ptr .align 1 _Z8mykerneliiPKfS0_Pf_param_2,
	.param .u64 .ptr .align 1 _Z8mykerneliiPKfS0_Pf_param_3,
	.param .u64 .ptr .align 1 _Z8mykerneliiPKfS0_Pf_param_4
)
{
	.reg .pred 	%p<79>;
	.reg .b32 	%r<202>;
	.reg .b32 	%f<396>;
	.reg .b64 	%rd<71>;

	ld.param.u32 	%r19, [_Z8mykerneliiPKfS0_Pf_param_0];
	ld.param.u32 	%r20, [_Z8mykerneliiPKfS0_Pf_param_1];
	mov.u32 	%r21, %ctaid.x;
	mov.u32 	%r22, %ntid.x;
	mov.u32 	%r23, %ctaid.y;
	mov.u32 	%r24, %ntid.y;
	mov.u32 	%r25, %tid.x;
	mov.u32 	%r26, %tid.y;
	mad.lo.s32 	%r200, %r21, %r22, %r25;
	setp.ge.s32 	%p6, %r200, %r19;
	mad.lo.s32 	%r199, %r23, %r24, %r26;
	setp.ge.s32 	%p7, %r199, %r19;
	setp.gt.s32 	%p8, %r199, %r200;
	or.pred  	%p9, %p7, %p8;
	or.pred  	%p11, %p6, %p9;
	@%p11 bra 	$L__BB0_83;
	setp.gt.s32 	%p12, %r20, 0;
	mov.f32 	%f332, 0f00000000;
	mov.f32 	%f333, %f332;
	mov.f32 	%f334, %f332;
	mov.f32 	%f335, %f332;
	mov.f32 	%f336, %f332;
	mov.f32 	%f337, %f332;
	mov.f32 	%f338, %f332;
	mov.f32 	%f339, %f332;
	mov.f32 	%f340, %f332;
	mov.f32 	%f341, %f332;
	mov.f32 	%f342, %f332;
	mov.f32 	%f343, %f332;
	mov.f32 	%f344, %f332;
	mov.f32 	%f345, %f332;
	mov.f32 	%f346, %f332;
	mov.f32 	%f347, %f332;
	mov.f32 	%f348, %f332;
	mov.f32 	%f349, %f332;
	mov.f32 	%f350, %f332;
	mov.f32 	%f351, %f332;
	mov.f32 	%f352, %f332;
	mov.f32 	%f353, %f332;
	mov.f32 	%f354, %f332;
	mov.f32 	%f355, %f332;
	mov.f32 	%f356, %f332;
	mov.f32 	%f357, %f332;
	mov.f32 	%f358, %f332;
	mov.f32 	%f359, %f332;
	mov.f32 	%f360, %f332;
	mov.f32 	%f361, %f332;
	mov.f32 	%f362, %f332;
	mov.f32 	%f363, %f332;
	mov.f32 	%f364, %f332;
	mov.f32 	%f365, %f332;
	mov.f32 	%f366, %f332;
	mov.f32 	%f367, %f332;
	mov.f32 	%f368, %f332;
	mov.f32 	%f369, %f332;
	mov.f32 	%f370, %f332;
	mov.f32 	%f371, %f332;
	mov.f32 	%f372, %f332;
	mov.f32 	%f373, %f332;
	mov.f32 	%f374, %f332;
	mov.f32 	%f375, %f332;
	mov.f32 	%f376, %f332;
	mov.f32 	%f377, %f332;
	mov.f32 	%f378, %f332;
	mov.f32 	%f379, %f332;
	mov.f32 	%f380, %f332;
	mov.f32 	%f381, %f332;
	mov.f32 	%f382, %f332;
	mov.f32 	%f383, %f332;
	mov.f32 	%f384, %f332;
	mov.f32 	%f385, %f332;
	mov.f32 	%f386, %f332;
	mov.f32 	%f387, %f332;
	mov.f32 	%f388, %f332;
	mov.f32 	%f389, %f332;
	mov.f32 	%f390, %f332;
	mov.f32 	%f391, %f332;
	mov.f32 	%f392, %f332;
	mov.f32 	%f393, %f332;
	mov.f32 	%f394, %f332;
	mov.f32 	%f395, %f332;
	@%p12 bra 	$L__BB0_2;
	bra.uni 	$L__BB0_12;
$L__BB0_2:
	ld.param.u32 	%r132, [_Z8mykerneliiPKfS0_Pf_param_0];
	add.s32 	%r27, %r199, 8;
	add.s32 	%r28, %r200, 8;
	max.u32 	%r29, %r27, %r28;
	setp.ge.u32 	%p1, %r29, %r132;
	add.s32 	%r30, %r199, 16;
	add.s32 	%r31, %r200, 16;
	max.u32 	%r32, %r30, %r31;
	setp.ge.u32 	%p2, %r32, %r132;
	add.s32 	%r33, %r199, 24;
	add.s32 	%r34, %r200, 24;
	max.u32 	%r35, %r33, %r34;
	setp.ge.u32 	%p3, %r35, %r132;
	add.s32 	%r36, %r199, 32;
	add.s32 	%r37, %r200, 32;
	max.u32 	%r38, %r36, %r37;
	setp.ge.u32 	%p4, %r38, %r132;
	add.s32 	%r39, %r199, 48;
	add.s32 	%r40, %r200, 48;
	max.u32 	%r41, %r39, %r40;
	setp.ge.u32 	%p5, %r41, %r132;
	neg.s32 	%r201, %r20;
	mov.f32 	%f332, 0f00000000;
	mov.f32 	%f333, %f332;
	mov.f32 	%f334, %f332;
	mov.f32 	%f335, %f332;
	mov.f32 	%f336, %f332;
	mov.f32 	%f337, %f332;
	mov.f32 	%f338, %f332;
	mov.f32 	%f339, %f332;
	mov.f32 	%f340, %f332;
	mov.f32 	%f341, %f332;
	mov.f32 	%f342, %f332;
	mov.f32 	%f343, %f332;
	mov.f32 	%f344, %f332;
	mov.f32 	%f345, %f332;
	mov.f32 	%f346, %f332;
	mov.f32 	%f347, %f332;
	mov.f32 	%f348, %f332;
	mov.f32 	%f349, %f332;
	mov.f32 	%f350, %f332;
	mov.f32 	%f351, %f332;
	mov.f32 	%f352, %f332;
	mov.f32 	%f353, %f332;
	mov.f32 	%f354, %f332;
	mov.f32 	%f355, %f332;
	mov.f32 	%f356, %f332;
	mov.f32 	%f357, %f332;
	mov.f32 	%f358, %f332;
	mov.f32 	%f359, %f332;
	mov.f32 	%f360, %f332;
	mov.f32 	%f361, %f332;
	mov.f32 	%f362, %f332;
	mov.f32 	%f363, %f332;
	mov.f32 	%f364, %f332;
	mov.f32 	%f365, %f332;
	mov.f32 	%f366, %f332;
	mov.f32 	%f367, %f332;
	mov.f32 	%f368, %f332;
	mov.f32 	%f369, %f332;
	mov.f32 	%f370, %f332;
	mov.f32 	%f371, %f332;
	mov.f32 	%f372, %f332;
	mov.f32 	%f373, %f332;
	mov.f32 	%f374, %f332;
	mov.f32 	%f375, %f332;
	mov.f32 	%f376, %f332;
	mov.f32 	%f377, %f332;
	mov.f32 	%f378, %f332;
	mov.f32 	%f379, %f332;
	mov.f32 	%f380, %f332;
	mov.f32 	%f381, %f332;
	mov.f32 	%f382, %f332;
	mov.f32 	%f383, %f332;
	mov.f32 	%f384, %f332;
	mov.f32 	%f385, %f332;
	mov.f32 	%f386, %f332;
	mov.f32 	%f387, %f332;
	mov.f32 	%f388, %f332;
	mov.f32 	%f389, %f332;
	mov.f32 	%f390, %f332;
	mov.f32 	%f391, %f332;
	mov.f32 	%f392, %f332;
	mov.f32 	%f393, %f332;
	mov.f32 	%f394, %f332;
	mov.f32 	%f395, %f332;
$L__BB0_3:
	ld.param.u64 	%rd61, [_Z8mykerneliiPKfS0_Pf_param_3];
	cvta.to.global.u64 	%rd12, %rd61;
	mul.wide.s32 	%rd13, %r199, 4;
	add.s64 	%rd14, %rd12, %rd13;
	ld.global.f32 	%f79, [%rd14];
	mul.wide.s32 	%rd15, %r200, 4;
	add.s64 	%rd16, %rd12, %rd15;
	ld.global.f32 	%f80, [%rd16];
	@%p1 bra 	$L__BB0_11;
	ld.param.u64 	%rd62, [_Z8mykerneliiPKfS0_Pf_param_3];
	cvta.to.global.u64 	%rd17, %rd62;
	mul.wide.s32 	%rd18, %r199, 4;
	add.s64 	%rd19, %rd17, %rd18;
	ld.global.f32 	%f324, [%rd19+32];
	mul.wide.s32 	%rd20, %r200, 4;
	add.s64 	%rd21, %rd17, %rd20;
	ld.global.f32 	%f331, [%rd21+32];
	@%p2 bra 	$L__BB0_11;
	ld.param.u64 	%rd63, [_Z8mykerneliiPKfS0_Pf_param_3];
	cvta.to.global.u64 	%rd22, %rd63;
	mul.wide.s32 	%rd23, %r199, 4;
	add.s64 	%rd24, %rd22, %rd23;
	ld.global.f32 	%f323, [%rd24+64];
	mul.wide.s32 	%rd25, %r200, 4;
	add.s64 	%rd26, %rd22, %rd25;
	ld.global.f32 	%f330, [%rd26+64];
	@%p3 bra 	$L__BB0_11;
	ld.param.u64 	%rd64, [_Z8mykerneliiPKfS0_Pf_param_3];
	cvta.to.global.u64 	%rd27, %rd64;
	mul.wide.s32 	%rd28, %r199, 4;
	add.s64 	%rd29, %rd27, %rd28;
	ld.global.f32 	%f322, [%rd29+96];
	mul.wide.s32 	%rd30, %r200, 4;
	add.s64 	%rd31, %rd27, %rd30;
	ld.global.f32 	%f329, [%rd31+96];
	@%p4 bra 	$L__BB0_11;
	ld.param.u64 	%rd65, [_Z8mykerneliiPKfS0_Pf_param_3];
	ld.param.u32 	%r133, [_Z8mykerneliiPKfS0_Pf_param_0];
	cvta.to.global.u64 	%rd32, %rd65;
	mul.wide.s32 	%rd33, %r199, 4;
	add.s64 	%rd34, %rd32, %rd33;
	ld.global.f32 	%f321, [%rd34+128];
	mul.wide.s32 	%rd35, %r200, 4;
	add.s64 	%rd36, %rd32, %rd35;
	ld.global.f32 	%f328, [%rd36+128];
	mov.u32 	%r42, %ctaid.y;
	mov.u32 	%r43, %ntid.y;
	mov.u32 	%r44, %tid.y;
	mad.lo.s32 	%r45, %r42, %r43, %r44;
	add.s32 	%r46, %r45, 40;
	mov.u32 	%r47, %ctaid.x;
	mov.u32 	%r48, %ntid.x;
	mov.u32 	%r49, %tid.x;
	mad.lo.s32 	%r50, %r47, %r48, %r49;
	add.s32 	%r52, %r50, 40;
	max.u32 	%r53, %r46, %r52;
	setp.ge.u32 	%p13, %r53, %r133;
	@%p13 bra 	$L__BB0_11;
	ld.param.u64 	%rd66, [_Z8mykerneliiPKfS0_Pf_param_3];
	cvta.to.global.u64 	%rd37, %rd66;
	mul.wide.s32 	%rd38, %r199, 4;
	add.s64 	%rd39, %rd37, %rd38;
	ld.global.f32 	%f320, [%rd39+160];
	mul.wide.s32 	%rd40, %r200, 4;
	add.s64 	%rd41, %rd37, %rd40;
	ld.global.f32 	%f327, [%rd41+160];
	@%p5 bra 	$L__BB0_11;
	ld.param.u64 	%rd67, [_Z8mykerneliiPKfS0_Pf_param_3];
	ld.param.u32 	%r134, [_Z8mykerneliiPKfS0_Pf_param_0];
	cvta.to.global.u64 	%rd42, %rd67;
	mul.wide.s32 	%rd43, %r199, 4;
	add.s64 	%rd44, %rd42, %rd43;
	ld.global.f32 	%f319, [%rd44+192];
	mul.wide.s32 	%rd45, %r200, 4;
	add.s64 	%rd46, %rd42, %rd45;
	ld.global.f32 	%f326, [%rd46+192];
	mov.u32 	%r54, %ctaid.y;
	mov.u32 	%r55, %ntid.y;
	mov.u32 	%r56, %tid.y;
	mad.lo.s32 	%r57, %r54, %r55, %r56;
	add.s32 	%r58, %r57, 56;
	mov.u32 	%r59, %ctaid.x;
	mov.u32 	%r60, %ntid.x;
	mov.u32 	%r61, %tid.x;
	mad.lo.s32 	%r62, %r59, %r60, %r61;
	add.s32 	%r64, %r62, 56;
	max.u32 	%r65, %r58, %r64;
	setp.ge.u32 	%p14, %r65, %r134;
	@%p14 bra 	$L__BB0_11;
	ld.param.u64 	%rd68, [_Z8mykerneliiPKfS0_Pf_param_3];
	cvta.to.global.u64 	%rd47, %rd68;
	mul.wide.s32 	%rd48, %r199, 4;
	add.s64 	%rd49, %rd47, %rd48;
	ld.global.f32 	%f318, [%rd49+224];
	mul.wide.s32 	%rd50, %r200, 4;
	add.s64 	%rd51, %rd47, %rd50;
	ld.global.f32 	%f325, [%rd51+224];
$L__BB0_11:
	ld.param.u32 	%r135, [_Z8mykerneliiPKfS0_Pf_param_0];
	fma.rn.f32 	%f395, %f79, %f80, %f395;
	fma.rn.f32 	%f394, %f79, %f331, %f394;
	fma.rn.f32 	%f393, %f79, %f330, %f393;
	fma.rn.f32 	%f392, %f79, %f329, %f392;
	fma.rn.f32 	%f391, %f79, %f328, %f391;
	fma.rn.f32 	%f390, %f79, %f327, %f390;
	fma.rn.f32 	%f389, %f79, %f326, %f389;
	fma.rn.f32 	%f388, %f79, %f325, %f388;
	fma.rn.f32 	%f387, %f324, %f80, %f387;
	fma.rn.f32 	%f386, %f324, %f331, %f386;
	fma.rn.f32 	%f385, %f324, %f330, %f385;
	fma.rn.f32 	%f384, %f324, %f329, %f384;
	fma.rn.f32 	%f383, %f324, %f328, %f383;
	fma.rn.f32 	%f382, %f324, %f327, %f382;
	fma.rn.f32 	%f381, %f324, %f326, %f381;
	fma.rn.f32 	%f380, %f324, %f325, %f380;
	fma.rn.f32 	%f379, %f323, %f80, %f379;
	fma.rn.f32 	%f378, %f323, %f331, %f378;
	fma.rn.f32 	%f377, %f323, %f330, %f377;
	fma.rn.f32 	%f376, %f323, %f329, %f376;
	fma.rn.f32 	%f375, %f323, %f328, %f375;
	fma.rn.f32 	%f374, %f323, %f327, %f374;
	fma.rn.f32 	%f373, %f323, %f326, %f373;
	fma.rn.f32 	%f372, %f323, %f325, %f372;
	fma.rn.f32 	%f371, %f322, %f80, %f371;
	fma.rn.f32 	%f370, %f322, %f331, %f370;
	fma.rn.f32 	%f369, %f322, %f330, %f369;
	fma.rn.f32 	%f368, %f322, %f329, %f368;
	fma.rn.f32 	%f367, %f322, %f328, %f367;
	fma.rn.f32 	%f366, %f322, %f327, %f366;
	fma.rn.f32 	%f365, %f322, %f326, %f365;
	fma.rn.f32 	%f364, %f322, %f325, %f364;
	fma.rn.f32 	%f363, %f321, %f80, %f363;
	fma.rn.f32 	%f362, %f321, %f331, %f362;
	fma.rn.f32 	%f361, %f321, %f330, %f361;
	fma.rn.f32 	%f360, %f321, %f329, %f360;
	fma.rn.f32 	%f359, %f321, %f328, %f359;
	fma.rn.f32 	%f358, %f321, %f327, %f358;
	fma.rn.f32 	%f357, %f321, %f326, %f357;
	fma.rn.f32 	%f356, %f321, %f325, %f356;
	fma.rn.f32 	%f355, %f320, %f80, %f355;
	fma.rn.f32 	%f354, %f320, %f331, %f354;
	fma.rn.f32 	%f353, %f320, %f330, %f353;
	fma.rn.f32 	%f352, %f320, %f329, %f352;
	fma.rn.f32 	%f351, %f320, %f328, %f351;
	fma.rn.f32 	%f350, %f320, %f327, %f350;
	fma.rn.f32 	%f349, %f320, %f326, %f349;
	fma.rn.f32 	%f348, %f320, %f325, %f348;
	fma.rn.f32 	%f347, %f319, %f80, %f347;
	fma.rn.f32 	%f346, %f319, %f331, %f346;
	fma.rn.f32 	%f345, %f319, %f330, %f345;
	fma.rn.f32 	%f344, %f319, %f329, %f344;
	fma.rn.f32 	%f343, %f319, %f328, %f343;
	fma.rn.f32 	%f342, %f319, %f327, %f342;
	fma.rn.f32 	%f341, %f319, %f326, %f341;
	fma.rn.f32 	%f340, %f319, %f325, %f340;
	fma.rn.f32 	%f339, %f318, %f80, %f339;
	fma.rn.f32 	%f338, %f318, %f331, %f338;
	fma.rn.f32 	%f337, %f318, %f330, %f337;
	fma.rn.f32 	%f336, %f318, %f329, %f336;
	fma.rn.f32 	%f335, %f318, %f328, %f335;
	fma.rn.f32 	%f334, %f318, %f327, %f334;
	fma.rn.f32 	%f333, %f318, %f326, %f333;
	fma.rn.f32 	%f332, %f318, %f325, %f332;
	add.s32 	%r201, %r201, 1;
	setp.ne.s32 	%p15, %r201, 0;
	add.s32 	%r200, %r200, %r135;
	add.s32 	%r199, %r199, %r135;
	@%p15 bra 	$L__BB0_3;
$L__BB0_12:
	ld.param.u64 	%rd69, [_Z8mykerneliiPKfS0_Pf_param_4];
	ld.param.u32 	%r136, [_Z8mykerneliiPKfS0_Pf_param_0];
	mov.u32 	%r66, %ctaid.y;
	mov.u32 	%r67, %ntid.y;
	mov.u32 	%r68, %tid.y;
	mad.lo.s32 	%r10, %r66, %r67, %r68;
	mov.u32 	%r69, %ctaid.x;
	mov.u32 	%r70, %ntid.x;
	mov.u32 	%r71, %tid.x;
	mad.lo.s32 	%r11, %r69, %r70, %r71;
	mad.lo.s32 	%r12, %r10, %r136, %r11;
	cvta.to.global.u64 	%rd52, %rd69;
	mul.wide.s32 	%rd53, %r12, 4;
	add.s64 	%rd1, %rd52, %rd53;
	st.global.f32 	[%rd1], %f395;
	add.s32 	%r13, %r11, 8;
	setp.ge.s32 	%p16, %r13, %r136;
	@%p16 bra 	$L__BB0_20;
	ld.param.u32 	%r137, [_Z8mykerneliiPKfS0_Pf_param_0];
	st.global.f32 	[%rd1+32], %f394;
	add.s32 	%r72, %r11, 16;
	setp.ge.s32 	%p17, %r72, %r137;
	@%p17 bra 	$L__BB0_20;
	ld.param.u32 	%r138, [_Z8mykerneliiPKfS0_Pf_param_0];
	st.global.f32 	[%rd1+64], %f393;
	add.s32 	%r73, %r11, 24;
	setp.ge.s32 	%p18, %r73, %r138;
	@%p18 bra 	$L__BB0_20;
	ld.param.u32 	%r139, [_Z8mykerneliiPKfS0_Pf_param_0];
	st.global.f32 	[%rd1+96], %f392;
	add.s32 	%r74, %r11, 32;
	setp.ge.s32 	%p19, %r74, %r139;
	@%p19 bra 	$L__BB0_20;
	ld.param.u32 	%r140, [_Z8mykerneliiPKfS0_Pf_param_0];
	st.global.f32 	[%rd1+128], %f391;
	add.s32 	%r75, %r11, 40;
	setp.ge.s32 	%p20, %r75, %r140;
	@%p20 bra 	$L__BB0_20;
	ld.param.u32 	%r141, [_Z8mykerneliiPKfS0_Pf_param_0];
	st.global.f32 	[%rd1+160], %f390;
	add.s32 	%r76, %r11, 48;
	setp.ge.s32 	%p21, %r76, %r141;
	@%p21 bra 	$L__BB0_20;
	ld.param.u32 	%r142, [_Z8mykerneliiPKfS0_Pf_param_0];
	st.global.f32 	[%rd1+192], %f389;
	add.s32 	%r77, %r11, 56;
	setp.ge.s32 	%p22, %r77, %r142;
	@%p22 bra 	$L__BB0_20;
	st.global.f32 	[%rd1+224], %f388;
$L__BB0_20:
	ld.param.u32 	%r143, [_Z8mykerneliiPKfS0_Pf_param_0];
	add.s32 	%r78, %r10, 8;
	setp.ge.s32 	%p23, %r78, %r143;
	@%p23 bra 	$L__BB0_83;
	ld.param.u64 	%rd70, [_Z8mykerneliiPKfS0_Pf_param_4];
	ld.param.u32 	%r144, [_Z8mykerneliiPKfS0_Pf_param_0];
	setp.ge.s32 	%p24, %r13, %r144;
	shl.b32 	%r14, %r144, 3;
	add.s32 	%r79, %r12, %r14;
	cvta.to.global.u64 	%rd2, %rd70;
	mul.wide.s32 	%rd54, %r79, 4;
	add.s64 	%rd3, %rd2, %rd54;
	st.global.f32 	[%rd3], %f387;
	@%p24 bra 	$L__BB0_29;
	ld.param.u32 	%r145, [_Z8mykerneliiPKfS0_Pf_param_0];
	st.global.f32 	[%rd3+32], %f386;
	add.s32 	%r80, %r11, 16;
	setp.ge.s32 	%p25, %r80, %r145;
	@%p25 bra 	$L__BB0_29;
	ld.param.u32 	%r146, [_Z8mykerneliiPKfS0_Pf_param_0];
	st.global.f32 	[%rd3+64], %f385;
	add.s32 	%r81, %r11, 24;
	setp.ge.s32 	%p26, %r81, %r146;
	@%p26 bra 	$L__BB0_29;
	ld.param.u32 	%r147, [_Z8mykerneliiPKfS0_Pf_param_0];
	st.global.f32 	[%rd3+96], %f384;
	add.s32 	%r82, %r11, 32;
	setp.ge.s32 	%p27, %r82, %r147;
	@%p27 bra 	$L__BB0_29;
	ld.param.u32 	%r148, [_Z8mykerneliiPKfS0_Pf_param_0];
	st.global.f32 	[%rd3+128], %f383;
	add.s32 	%r83, %r11, 40;
	setp.ge.s32 	%p28, %r83, %r148;
	@%p28 bra 	$L__BB0_29;
	ld.param.u32 	%r149, [_Z8mykerneliiPKfS0_Pf_param_0];
	st.global.f32 	[%rd3+160], %f382;
	add.s32 	%r84, %r11, 48;
	setp.ge.s32 	%p29, %r84, %r149;
	@%p29 bra 	$L__BB0_29;
	ld.param.u32 	%r150, [_Z8mykerneliiPKfS0_Pf_param_0];
	st.global.f32 	[%rd3+192], %f381;
	add.s32 	%r85, %r11, 56;
	setp.ge.s32 	%p30, %r85, %r150;
	@%p30 bra 	$L__BB0_29;
	st.global.f32 	[%rd3+224], %f380;
$L__BB0_29:
	ld.param.u32 	%r151, [_Z8mykerneliiPKfS0_Pf_param_0];
	add.s32 	%r86, %r10, 16;
	setp.ge.s32 	%p31, %r86, %r151;
	@%p31 bra 	$L__BB0_83;
	ld.param.u32 	%r152, [_Z8mykerneliiPKfS0_Pf_param_0];
	setp.ge.s32 	%p32, %r13, %r152;
	shl.b32 	%r15, %r152, 4;
	add.s32 	%r16, %r12, %r15;
	mul.wide.s32 	%rd55, %r16, 4;
	add.s64 	%rd4, %rd2, %rd55;
	st.global.f32 	[%rd4], %f379;
	@%p32 bra 	$L__BB0_38;
	ld.param.u32 	%r153, [_Z8mykerneliiPKfS0_Pf_param_0];
	st.global.f32 	[%rd4+32], %f378;
	add.s32 	%r87, %r11, 16;
	setp.ge.s32 	%p33, %r87, %r153;
	@%p33 bra 	$L__BB0_38;
	ld.param.u32 	%r154, [_Z8mykerneliiPKfS0_Pf_param_0];
	st.global.f32 	[%rd4+64], %f377;
	add.s32 	%r88, %r11, 24;
	setp.ge.s32 	%p34, %r88, %r154;
	@%p34 bra 	$L__BB0_38;
	ld.param.u32 	%r155, [_Z8mykerneliiPKfS0_Pf_param_0];
	st.global.f32 	[%rd4+96], %f376;
	add.s32 	%r89, %r11, 32;
	setp.ge.s32 	%p35, %r89, %r155;
	@%p35 bra 	$L__BB0_38;
	ld.param.u32 	%r156, [_Z8mykerneliiPKfS0_Pf_param_0];
	st.global.f32 	[%rd4+128], %f375;
	add.s32 	%r90, %r11, 40;
	setp.ge.s32 	%p36, %r90, %r156;
	@%p36 bra 	$L__BB0_38;
	ld.param.u32 	%r157, [_Z8mykerneliiPKfS0_Pf_param_0];
	st.global.f32 	[%rd4+160], %f374;
	add.s32 	%r91, %r11, 48;
	setp.ge.s32 	%p37, %r91, %r157;
	@%p37 bra 	$L__BB0_38;
	ld.param.u32 	%r158, [_Z8mykerneliiPKfS0_Pf_param_0];
	st.global.f32 	[%rd4+192], %f373;
	add.s32 	%r92, %r11, 56;
	setp.ge.s32 	%p38, %r92, %r158;
	@%p38 bra 	$L__BB0_38;
	st.global.f32 	[%rd4+224], %f372;
$L__BB0_38:
	ld.param.u32 	%r159, [_Z8mykerneliiPKfS0_Pf_param_0];
	add.s32 	%r93, %r10, 24;
	setp.ge.s32 	%p39, %r93, %r159;
	@%p39 bra 	$L__BB0_83;
	ld.param.u32 	%r160, [_Z8mykerneliiPKfS0_Pf_param_0];
	setp.ge.s32 	%p40, %r13, %r160;
	add.s32 	%r94, %r16, %r14;
	mul.wide.s32 	%rd56, %r94, 4;
	add.s64 	%rd5, %rd2, %rd56;
	st.global.f32 	[%rd5], %f371;
	@%p40 bra 	$L__BB0_47;
	ld.param.u32 	%r161, [_Z8mykerneliiPKfS0_Pf_param_0];
	st.global.f32 	[%rd5+32], %f370;
	add.s32 	%r95, %r11, 16;
	setp.ge.s32 	%p41, %r95, %r161;
	@%p41 bra 	$L__BB0_47;
	ld.param.u32 	%r162, [_Z8mykerneliiPKfS0_Pf_param_0];
	st.global.f32 	[%rd5+64], %f369;
	add.s32 	%r96, %r11, 24;
	setp.ge.s32 	%p42, %r96, %r162;
	@%p42 bra 	$L__BB0_47;
	ld.param.u32 	%r163, [_Z8mykerneliiPKfS0_Pf_param_0];
	st.global.f32 	[%rd5+96], %f368;
	add.s32 	%r97, %r11, 32;
	setp.ge.s32 	%p43, %r97, %r163;
	@%p43 bra 	$L__BB0_47;
	ld.param.u32 	%r164, [_Z8mykerneliiPKfS0_Pf_param_0];
	st.global.f32 	[%rd5+128], %f367;
	add.s32 	%r98, %r11, 40;
	setp.ge.s32 	%p44, %r98, %r164;
	@%p44 bra 	$L__BB0_47;
	ld.param.u32 	%r165, [_Z8mykerneliiPKfS0_Pf_param_0];
	st.global.f32 	[%rd5+160], %f366;
	add.s32 	%r99, %r11, 48;
	setp.ge.s32 	%p45, %r99, %r165;
	@%p45 bra 	$L__BB0_47;
	ld.param.u32 	%r166, [_Z8mykerneliiPKfS0_Pf_param_0];
	st.global.f32 	[%rd5+192], %f365;
	add.s32 	%r100, %r11, 56;
	setp.ge.s32 	%p46, %r100, %r166;
	@%p46 bra 	$L__BB0_47;
	st.global.f32 	[%rd5+224], %f364;
$L__BB0_47:
	ld.param.u32 	%r167, [_Z8mykerneliiPKfS0_Pf_param_0];
	add.s32 	%r101, %r10, 32;
	setp.ge.s32 	%p47, %r101, %r167;
	@%p47 bra 	$L__BB0_83;
	ld.param.u32 	%r168, [_Z8mykerneliiPKfS0_Pf_param_0];
	setp.ge.s32 	%p48, %r13, %r168;
	shl.b32 	%r102, %r168, 5;
	add.s32 	%r17, %r12, %r102;
	mul.wide.s32 	%rd57, %r17, 4;
	add.s64 	%rd6, %rd2, %rd57;
	st.global.f32 	[%rd6], %f363;
	@%p48 bra 	$L__BB0_56;
	ld.param.u32 	%r169, [_Z8mykerneliiPKfS0_Pf_param_0];
	st.global.f32 	[%rd6+32], %f362;
	add.s32 	%r103, %r11, 16;
	setp.ge.s32 	%p49, %r103, %r169;
	@%p49 bra 	$L__BB0_56;
	ld.param.u32 	%r170, [_Z8mykerneliiPKfS0_Pf_param_0];
	st.global.f32 	[%rd6+64], %f361;
	add.s32 	%r104, %r11, 24;
	setp.ge.s32 	%p50, %r104, %r170;
	@%p50 bra 	$L__BB0_56;
	ld.param.u32 	%r171, [_Z8mykerneliiPKfS0_Pf_param_0];
	st.global.f32 	[%rd6+96], %f360;
	add.s32 	%r105, %r11, 32;
	setp.ge.s32 	%p51, %r105, %r171;
	@%p51 bra 	$L__BB0_56;
	ld.param.u32 	%r172, [_Z8mykerneliiPKfS0_Pf_param_0];
	st.global.f32 	[%rd6+128], %f359;
	add.s32 	%r106, %r11, 40;
	setp.ge.s32 	%p52, %r106, %r172;
	@%p52 bra 	$L__BB0_56;
	ld.param.u32 	%r173, [_Z8mykerneliiPKfS0_Pf_param_0];
	st.global.f32 	[%rd6+160], %f358;
	add.s32 	%r107, %r11, 48;
	setp.ge.s32 	%p53, %r107, %r173;
	@%p53 bra 	$L__BB0_56;
	ld.param.u32 	%r174, [_Z8mykerneliiPKfS0_Pf_param_0];
	st.global.f32 	[%rd6+192], %f357;
	add.s32 	%r108, %r11, 56;
	setp.ge.s32 	%p54, %r108, %r174;
	@%p54 bra 	$L__BB0_56;
	st.global.f32 	[%rd6+224], %f356;
$L__BB0_56:
	ld.param.u32 	%r175, [_Z8mykerneliiPKfS0_Pf_param_0];
	add.s32 	%r109, %r10, 40;
	setp.ge.s32 	%p55, %r109, %r175;
	@%p55 bra 	$L__BB0_83;
	ld.param.u32 	%r176, [_Z8mykerneliiPKfS0_Pf_param_0];
	setp.ge.s32 	%p56, %r13, %r176;
	add.s32 	%r110, %r17, %r14;
	mul.wide.s32 	%rd58, %r110, 4;
	add.s64 	%rd7, %rd2, %rd58;
	st.global.f32 	[%rd7], %f355;
	@%p56 bra 	$L__BB0_65;
	ld.param.u32 	%r177, [_Z8mykerneliiPKfS0_Pf_param_0];
	st.global.f32 	[%rd7+32], %f354;
	add.s32 	%r111, %r11, 16;
	setp.ge.s32 	%p57, %r111, %r177;
	@%p57 bra 	$L__BB0_65;
	ld.param.u32 	%r178, [_Z8mykerneliiPKfS0_Pf_param_0];
	st.global.f32 	[%rd7+64], %f353;
	add.s32 	%r112, %r11, 24;
	setp.ge.s32 	%p58, %r112, %r178;
	@%p58 bra 	$L__BB0_65;
	ld.param.u32 	%r179, [_Z8mykerneliiPKfS0_Pf_param_0];
	st.global.f32 	[%rd7+96], %f352;
	add.s32 	%r113, %r11, 32;
	setp.ge.s32 	%p59, %r113, %r179;
	@%p59 bra 	$L__BB0_65;
	ld.param.u32 	%r180, [_Z8mykerneliiPKfS0_Pf_param_0];
	st.global.f32 	[%rd7+128], %f351;
	add.s32 	%r114, %r11, 40;
	setp.ge.s32 	%p60, %r114, %r180;
	@%p60 bra 	$L__BB0_65;
	ld.param.u32 	%r181, [_Z8mykerneliiPKfS0_Pf_param_0];
	st.global.f32 	[%rd7+160], %f350;
	add.s32 	%r115, %r11, 48;
	setp.ge.s32 	%p61, %r115, %r181;
	@%p61 bra 	$L__BB0_65;
	ld.param.u32 	%r182, [_Z8mykerneliiPKfS0_Pf_param_0];
	st.global.f32 	[%rd7+192], %f349;
	add.s32 	%r116, %r11, 56;
	setp.ge.s32 	%p62, %r116, %r182;
	@%p62 bra 	$L__BB0_65;
	st.global.f32 	[%rd7+224], %f348;
$L__BB0_65:
	ld.param.u32 	%r183, [_Z8mykerneliiPKfS0_Pf_param_0];
	add.s32 	%r117, %r10, 48;
	setp.ge.s32 	%p63, %r117, %r183;
	@%p63 bra 	$L__BB0_83;
	ld.param.u32 	%r184, [_Z8mykerneliiPKfS0_Pf_param_0];
	setp.ge.s32 	%p64, %r13, %r184;
	add.s32 	%r18, %r17, %r15;
	mul.wide.s32 	%rd59, %r18, 4;
	add.s64 	%rd8, %rd2, %rd59;
	st.global.f32 	[%rd8], %f347;
	@%p64 bra 	$L__BB0_74;
	ld.param.u32 	%r185, [_Z8mykerneliiPKfS0_Pf_param_0];
	st.global.f32 	[%rd8+32], %f346;
	add.s32 	%r118, %r11, 16;
	setp.ge.s32 	%p65, %r118, %r185;
	@%p65 bra 	$L__BB0_74;
	ld.param.u32 	%r186, [_Z8mykerneliiPKfS0_Pf_param_0];
	st.global.f32 	[%rd8+64], %f345;
	add.s32 	%r119, %r11, 24;
	setp.ge.s32 	%p66, %r119, %r186;
	@%p66 bra 	$L__BB0_74;
	ld.param.u32 	%r187, [_Z8mykerneliiPKfS0_Pf_param_0];
	st.global.f32 	[%rd8+96], %f344;
	add.s32 	%r120, %r11, 32;
	setp.ge.s32 	%p67, %r120, %r187;
	@%p67 bra 	$L__BB0_74;
	ld.param.u32 	%r188, [_Z8mykerneliiPKfS0_Pf_param_0];
	st.global.f32 	[%rd8+128], %f343;
	add.s32 	%r121, %r11, 40;
	setp.ge.s32 	%p68, %r121, %r188;
	@%p68 bra 	$L__BB0_74;
	ld.param.u32 	%r189, [_Z8mykerneliiPKfS0_Pf_param_0];
	st.global.f32 	[%rd8+160], %f342;
	add.s32 	%r122, %r11, 48;
	setp.ge.s32 	%p69, %r122, %r189;
	@%p69 bra 	$L__BB0_74;
	ld.param.u32 	%r190, [_Z8mykerneliiPKfS0_Pf_param_0];
	st.global.f32 	[%rd8+192], %f341;
	add.s32 	%r123, %r11, 56;
	setp.ge.s32 	%p70, %r123, %r190;
	@%p70 bra 	$L__BB0_74;
	st.global.f32 	[%rd8+224], %f340;
$L__BB0_74:
	ld.param.u32 	%r191, [_Z8mykerneliiPKfS0_Pf_param_0];
	add.s32 	%r124, %r10, 56;
	setp.ge.s32 	%p71, %r124, %r191;
	@%p71 bra 	$L__BB0_83;
	ld.param.u32 	%r192, [_Z8mykerneliiPKfS0_Pf_param_0];
	setp.ge.s32 	%p72, %r13, %r192;
	add.s32 	%r125, %r18, %r14;
	mul.wide.s32 	%rd60, %r125, 4;
	add.s64 	%rd9, %rd2, %rd60;
	st.global.f32 	[%rd9], %f339;
	@%p72 bra 	$L__BB0_83;
	ld.param.u32 	%r193, [_Z8mykerneliiPKfS0_Pf_param_0];
	st.global.f32 	[%rd9+32], %f338;
	add.s32 	%r126, %r11, 16;
	setp.ge.s32 	%p73, %r126, %r193;
	@%p73 bra 	$L__BB0_83;
	ld.param.u32 	%r194, [_Z8mykerneliiPKfS0_Pf_param_0];
	st.global.f32 	[%rd9+64], %f337;
	add.s32 	%r127, %r11, 24;
	setp.ge.s32 	%p74, %r127, %r194;
	@%p74 bra 	$L__BB0_83;
	ld.param.u32 	%r195, [_Z8mykerneliiPKfS0_Pf_param_0];
	st.global.f32 	[%rd9+96], %f336;
	add.s32 	%r128, %r11, 32;
	setp.ge.s32 	%p75, %r128, %r195;
	@%p75 bra 	$L__BB0_83;
	ld.param.u32 	%r196, [_Z8mykerneliiPKfS0_Pf_param_0];
	st.global.f32 	[%rd9+128], %f335;
	add.s32 	%r129, %r11, 40;
	setp.ge.s32 	%p76, %r129, %r196;
	@%p76 bra 	$L__BB0_83;
	ld.param.u32 	%r197, [_Z8mykerneliiPKfS0_Pf_param_0];
	st.global.f32 	[%rd9+160], %f334;
	add.s32 	%r130, %r11, 48;
	setp.ge.s32 	%p77, %r130, %r197;
	@%p77 bra 	$L__BB0_83;
	ld.param.u32 	%r198, [_Z8mykerneliiPKfS0_Pf_param_0];
	st.global.f32 	[%rd9+192], %f333;
	add.s32 	%r131, %r11, 56;
	setp.ge.s32 	%p78, %r131, %r198;
	@%p78 bra 	$L__BB0_83;
	st.global.f32 	[%rd9+224], %f332;
$L__BB0_83:
	ret;

}


// ===== COMPILED SASS (sm_100) =====

	.target	sm_100

	.elftype	@"ET_EXEC"


//--------------------- .note.nv.tkinfo           --------------------------
	.section	.note.nv.tkinfo,"",@"SHT_NOTE"
	.sectionflags	@"SHF_NOTE_NV_TKINFO"
	.tkinfo
        /*0018*/ 	.word	0x00000002
        /*0030*/ 	.string	""
        /*0030*/ 	.string	"ptxas"
        /*0030*/ 	.string	"Cuda compilation tools, release 13.0, V13.0.88"
        /*0030*/ 	.string	"Build cuda_13.0.r13.0/compiler.36424714_0"
        /*0030*/ 	.string	"-arch sm_100 -m 64 "



//--------------------- .note.nv.cuinfo           --------------------------
	.section	.note.nv.cuinfo,"",@"SHT_NOTE"
	.sectionflags	@"SHF_NOTE_NV_CUINFO"
        /*0018*/ 	.short	0x0002
        /*001a*/ 	.short	0x0064
        /*001c*/ 	.short	0x0082
	.zero		2


//--------------------- .nv.info                  --------------------------
	.section	.nv.info,"",@"SHT_CUDA_INFO"
	.align	4


	//----- nvinfo : EIATTR_REGCOUNT
	.align		4
        /*0000*/ 	.byte	0x04, 0x2f
        /*0002*/ 	.short	(.L_1 - .L_0)
	.align		4
.L_0:
        /*0004*/ 	.word	index@(_Z8mykerneliiPKfS0_Pf)
        /*0008*/ 	.word	0x00000060


	//----- nvinfo : EIATTR_FRAME_SIZE
	.align		4
.L_1:
        /*000c*/ 	.byte	0x04, 0x11
        /*000e*/ 	.short	(.L_3 - .L_2)
	.align		4
.L_2:
        /*0010*/ 	.word	index@(_Z8mykerneliiPKfS0_Pf)
        /*0014*/ 	.word	0x00000000


	//----- nvinfo : EIATTR_MIN_STACK_SIZE
	.align		4
.L_3:
        /*0018*/ 	.byte	0x04, 0x12
        /*001a*/ 	.short	(.L_5 - .L_4)
	.align		4
.L_4:
        /*001c*/ 	.word	index@(_Z8mykerneliiPKfS0_Pf)
        /*0020*/ 	.word	0x00000000
.L_5:


//--------------------- .nv.compat                --------------------------
	.section	.nv.compat,"",@"SHT_CUDA_COMPAT_INFO"
	.align	4
        /*0000*/ 	.byte	0x02, 0x09, 0x00, 0x00, 0x02, 0x02, 0x01, 0x00, 0x02, 0x05, 0x05, 0x00, 0x03, 0x07, 0x01, 0x01
        /*0010*/ 	.byte	0x02, 0x03, 0x00, 0x00, 0x02, 0x06, 0x01, 0x00, 0x04, 0x0b, 0x08, 0x00, 0x09, 0x00, 0x00, 0x00
        /*0020*/ 	.byte	0x00, 0x00, 0x00, 0x00


//--------------------- .nv.info._Z8mykerneliiPKfS0_Pf --------------------------
	.section	.nv.info._Z8mykerneliiPKfS0_Pf,"",@"SHT_CUDA_INFO"
	.sectionflags	@""
	.align	4


	//----- nvinfo : EIATTR_CUDA_API_VERSION
	.align		4
        /*0000*/ 	.byte	0x04, 0x37
        /*0002*/ 	.short	(.L_7 - .L_6)
.L_6:
        /*0004*/ 	.word	0x00000082


	//----- nvinfo : EIATTR_KPARAM_INFO
	.align		4
.L_7:
        /*0008*/ 	.byte	0x04, 0x17
        /*000a*/ 	.short	(.L_9 - .L_8)
.L_8:
        /*000c*/ 	.word	0x00000000
        /*0010*/ 	.short	0x0004
        /*0012*/ 	.short	0x0018
        /*0014*/ 	.byte	0x00, 0xf5, 0x21, 0x00


	//----- nvinfo : EIATTR_KPARAM_INFO
	.align		4
.L_9:
        /*0018*/ 	.byte	0x04, 0x17
        /*001a*/ 	.short	(.L_11 - .L_10)
.L_10:
        /*001c*/ 	.word	0x00000000
        /*0020*/ 	.short	0x0003
        /*0022*/ 	.short	0x0010
        /*0024*/ 	.byte	0x00, 0xf5, 0x21, 0x00


	//----- nvinfo : EIATTR_KPARAM_INFO
	.align		4
.L_11:
        /*0028*/ 	.byte	0x04, 0x17
        /*002a*/ 	.short	(.L_13 - .L_12)
.L_12:
        /*002c*/ 	.word	0x00000000
        /*0030*/ 	.short	0x0002
        /*0032*/ 	.short	0x0008
        /*0034*/ 	.byte	0x00, 0xf5, 0x21, 0x00


	//----- nvinfo : EIATTR_KPARAM_INFO
	.align		4
.L_13:
        /*0038*/ 	.byte	0x04, 0x17
        /*003a*/ 	.short	(.L_15 - .L_14)
.L_14:
        /*003c*/ 	.word	0x00000000
        /*0040*/ 	.short	0x0001
        /*0042*/ 	.short	0x0004
        /*0044*/ 	.byte	0x00, 0xf0, 0x11, 0x00


	//----- nvinfo : EIATTR_KPARAM_INFO
	.align		4
.L_15:
        /*0048*/ 	.byte	0x04, 0x17
        /*004a*/ 	.short	(.L_17 - .L_16)
.L_16:
        /*004c*/ 	.word	0x00000000
        /*0050*/ 	.short	0x0000
        /*0052*/ 	.short	0x0000
        /*0054*/ 	.byte	0x00, 0xf0, 0x11, 0x00


	//----- nvinfo : EIATTR_SPARSE_MMA_MASK
	.align		4
.L_17:
        /*0058*/ 	.byte	0x03, 0x50
        /*005a*/ 	.short	0x0000


	//----- nvinfo : EIATTR_MAXREG_COUNT
	.align		4
        /*005c*/ 	.byte	0x03, 0x1b
        /*005e*/ 	.short	0x00ff


	//----- nvinfo : EIATTR_MERCURY_ISA_VERSION
	.align		4
        /*0060*/ 	.byte	0x03, 0x5f
        /*0062*/ 	.short	0x0101


	//----- nvinfo : EIATTR_VRC_CTA_INIT_COUNT
	.align		4
        /*0064*/ 	.byte	0x02, 0x4a
	.zero		1
	.zero		1


	//----- nvinfo : EIATTR_EXIT_INSTR_OFFSETS
	.align		4
        /*0068*/ 	.byte	0x04, 0x1c
        /*006a*/ 	.short	(.L_19 - .L_18)


	//   ....[0]....
.L_18:
        /*006c*/ 	.word	0x000000e0


	//   ....[1]....
        /*0070*/ 	.word	0x00001120


	//   ....[2]....
        /*0074*/ 	.word	0x00001330


	//   ....[3]....
        /*0078*/ 	.word	0x00001540


	//   ....[4]....
        /*007c*/ 	.word	0x00001750


	//   ....[5]....
        /*0080*/ 	.word	0x00001960


	//   ....[6]....
        /*0084*/ 	.word	0x00001b70


	//   ....[7]....
        /*0088*/ 	.word	0x00001d80


	//   ....[8]....
        /*008c*/ 	.word	0x00001dc0


	//   ....[9]....
        /*0090*/ 	.word	0x00001e00


	//   ....[10]....
        /*0094*/ 	.word	0x00001e40


	//   ....[11]....
        /*0098*/ 	.word	0x00001e80


	//   ....[12]....
        /*009c*/ 	.word	0x00001ec0


	//   ....[13]....
        /*00a0*/ 	.word	0x00001f00


	//   ....[14]....
        /*00a4*/ 	.word	0x00001f40


	//   ....[15]....
        /*00a8*/ 	.word	0x00001f60


	//----- nvinfo : EIATTR_CRS_STACK_SIZE
	.align		4
.L_19:
        /*00ac*/ 	.byte	0x04, 0x1e
        /*00ae*/ 	.short	(.L_21 - .L_20)
.L_20:
        /*00b0*/ 	.word	0x00000000


	//----- nvinfo : EIATTR_CBANK_PARAM_SIZE
	.align		4
.L_21:
        /*00b4*/ 	.byte	0x03, 0x19
        /*00b6*/ 	.short	0x0020


	//----- nvinfo : EIATTR_PARAM_CBANK
	.align		4
        /*00b8*/ 	.byte	0x04, 0x0a
        /*00ba*/ 	.short	(.L_23 - .L_22)
	.align		4
.L_22:
        /*00bc*/ 	.word	index@(.nv.constant0._Z8mykerneliiPKfS0_Pf)
        /*00c0*/ 	.short	0x0380
        /*00c2*/ 	.short	0x0020


	//----- nvinfo : EIATTR_SW_WAR
	.align		4
.L_23:
        /*00c4*/ 	.byte	0x04, 0x36
        /*00c6*/ 	.short	(.L_25 - .L_24)
.L_24:
        /*00c8*/ 	.word	0x00000008
.L_25:


//--------------------- .nv.callgraph             --------------------------
	.section	.nv.callgraph,"",@"SHT_CUDA_CALLGRAPH"
	.align	4
	.sectionentsize	8
	.align		4
        /*0000*/ 	.word	0x00000000
	.align		4
        /*0004*/ 	.word	0xffffffff
	.align		4
        /*0008*/ 	.word	0x00000000
	.align		4
        /*000c*/ 	.word	0xfffffffe
	.align		4
        /*0010*/ 	.word	0x00000000
	.align		4
        /*0014*/ 	.word	0xfffffffd
	.align		4
        /*0018*/ 	.word	0x00000000
	.align		4
        /*001c*/ 	.word	0xfffffffc


//--------------------- .text._Z8mykerneliiPKfS0_Pf --------------------------
	.section	.text._Z8mykerneliiPKfS0_Pf,"ax",@progbits
	.align	128
        .global         _Z8mykerneliiPKfS0_Pf
        .type           _Z8mykerneliiPKfS0_Pf,@function
        .size           _Z8mykerneliiPKfS0_Pf,(.L_x_19 - _Z8mykerneliiPKfS0_Pf)
        .other          _Z8mykerneliiPKfS0_Pf,@"STO_CUDA_ENTRY STV_DEFAULT"
_Z8mykerneliiPKfS0_Pf:
.text._Z8mykerneliiPKfS0_Pf:
[----:B------:R-:W-:Y:S01]  /*0000*/  LDC R1, c[0x0][0x37c] ;  /* 0x0000df00ff017b82 */ /* 0x000fe20000000800 */
[----:B------:R-:W0:Y:S07]  /*0010*/  S2R R0, SR_TID.X ;  /* 0x0000000000007919 */ /* 0x000e2e0000002100 */
[----:B------:R-:W0:Y:S01]  /*0020*/  LDC R93, c[0x0][0x360] ;  /* 0x0000d800ff5d7b82 */ /* 0x000e220000000800 */
[----:B------:R-:W1:Y:S01]  /*0030*/  LDCU UR6, c[0x0][0x380] ;  /* 0x00007000ff0677ac */ /* 0x000e620008000800 */
[----:B------:R-:W2:Y:S06]  /*0040*/  S2R R2, SR_TID.Y ;  /* 0x0000000000027919 */ /* 0x000eac0000002200 */
[----:B------:R-:W0:Y:S08]  /*0050*/  S2UR UR4, SR_CTAID.X ;  /* 0x00000000000479c3 */ /* 0x000e300000002500 */
[----:B------:R-:W2:Y:S01]  /*0060*/  S2UR UR5, SR_CTAID.Y ;  /* 0x00000000000579c3 */ /* 0x000ea20000002600 */
[----:B-1----:R-:W-:-:S07]  /*0070*/  IMAD.U32 R76, RZ, RZ, UR6 ;  /* 0x00000006ff4c7e24 */ /* 0x002fce000f8e00ff */
[----:B------:R-:W2:Y:S01]  /*0080*/  LDC R91, c[0x0][0x364] ;  /* 0x0000d900ff5b7b82 */ /* 0x000ea20000000800 */
[----:B0-----:R-:W-:Y:S02]  /*0090*/  IMAD R93, R93, UR4, R0 ;  /* 0x000000045d5d7c24 */ /* 0x001fe4000f8e0200 */
[----:B--2---:R-:W-:-:S05]  /*00a0*/  IMAD R91, R91, UR5, R2 ;  /* 0x000000055b5b7c24 */ /* 0x004fca000f8e0202 */
[----:B------:R-:W-:-:S04]  /*00b0*/  ISETP.GT.AND P0, PT, R91, R93, PT ;  /* 0x0000005d5b00720c */ /* 0x000fc80003f04270 */
[----:B------:R-:W-:-:S04]  /*00c0*/  ISETP.GE.OR P0, PT, R91, R76, P0 ;  /* 0x0000004c5b00720c */ /* 0x000fc80000706670 */
[----:B------:R-:W-:-:S13]  /*00d0*/  ISETP.GE.OR P0, PT, R93, R76, P0 ;  /* 0x0000004c5d00720c */ /* 0x000fda0000706670 */
[----:B------:R-:W-:Y:S05]  /*00e0*/  @P0 EXIT ;  /* 0x000000000000094d */ /* 0x000fea0003800000 */
[----:B------:R-:W0:Y:S01]  /*00f0*/  LDCU UR4, c[0x0][0x384] ;  /* 0x00007080ff0477ac */ /* 0x000e220008000800 */
[----:B------:R-:W-:Y:S01]  /*0100*/  HFMA2 R65, -RZ, RZ, 0, 0 ;  /* 0x00000000ff417431 */ /* 0x000fe200000001ff */
[----:B------:R-:W-:Y:S01]  /*0110*/  CS2R R52, SRZ ;  /* 0x0000000000347805 */ /* 0x000fe2000001ff00 */
[----:B------:R-:W-:Y:S01]  /*0120*/  HFMA2 R83, -RZ, RZ, 0, 0 ;  /* 0x00000000ff537431 */ /* 0x000fe200000001ff */
[----:B------:R-:W-:Y:S01]  /*0130*/  CS2R R50, SRZ ;  /* 0x0000000000327805 */ /* 0x000fe2000001ff00 */
[----:B------:R-:W-:Y:S01]  /*0140*/  HFMA2 R71, -RZ, RZ, 0, 0 ;  /* 0x00000000ff477431 */ /* 0x000fe200000001ff */
[----:B------:R-:W-:Y:S02]  /*0150*/  CS2R R48, SRZ ;  /* 0x0000000000307805 */ /* 0x000fe4000001ff00 */
[----:B------:R-:W-:Y:S02]  /*0160*/  CS2R R46, SRZ ;  /* 0x00000000002e7805 */ /* 0x000fe4000001ff00 */
[----:B------:R-:W-:-:S02]  /*0170*/  CS2R R44, SRZ ;  /* 0x00000000002c7805 */ /* 0x000fc4000001ff00 */
[----:B------:R-:W-:Y:S02]  /*0180*/  CS2R R42, SRZ ;  /* 0x00000000002a7805 */ /* 0x000fe4000001ff00 */
[----:B------:R-:W-:Y:S02]  /*0190*/  CS2R R40, SRZ ;  /* 0x0000000000287805 */ /* 0x000fe4000001ff00 */
[----:B------:R-:W-:Y:S02]  /*01a0*/  CS2R R38, SRZ ;  /* 0x0000000000267805 */ /* 0x000fe4000001ff00 */
[----:B------:R-:W-:Y:S02]  /*01b0*/  CS2R R36, SRZ ;  /* 0x0000000000247805 */ /* 0x000fe4000001ff00 */
[----:B------:R-:W-:Y:S02]  /*01c0*/  CS2R R34, SRZ ;  /* 0x0000000000227805 */ /* 0x000fe4000001ff00 */
[----:B------:R-:W-:-:S02]  /*01d0*/  CS2R R32, SRZ ;  /* 0x0000000000207805 */ /* 0x000fc4000001ff00 */
[----:B------:R-:W-:Y:S02]  /*01e0*/  CS2R R30, SRZ ;  /* 0x00000000001e7805 */ /* 0x000fe4000001ff00 */
[----:B------:R-:W-:Y:S02]  /*01f0*/  CS2R R28, SRZ ;  /* 0x00000000001c7805 */ /* 0x000fe4000001ff00 */
[----:B------:R-:W-:Y:S01]  /*0200*/  CS2R R26, SRZ ;  /* 0x00000000001a7805 */ /* 0x000fe2000001ff00 */
[----:B0-----:R-:W-:Y:S01]  /*0210*/  UISETP.GT.AND UP0, UPT, UR4, URZ, UPT ;  /* 0x000000ff0400728c */ /* 0x001fe2000bf04270 */
        /* <DEDUP_REMOVED lines=9> */
[----:B------:R-:W-:Y:S01]  /*02b0*/  CS2R R6, SRZ ;  /* 0x0000000000067805 */ /* 0x000fe2000001ff00 */
[----:B------:R-:W-:Y:S01]  /*02c0*/  IMAD.MOV.U32 R0, RZ, RZ, RZ ;  /* 0x000000ffff007224 */ /* 0x000fe200078e00ff */
[----:B------:R-:W-:Y:S01]  /*02d0*/  MOV R59, RZ ;  /* 0x000000ff003b7202 */ /* 0x000fe20000000f00 */
[----:B------:R-:W-:Y:S01]  /*02e0*/  IMAD.MOV.U32 R67, RZ, RZ, RZ ;  /* 0x000000ffff437224 */ /* 0x000fe200078e00ff */
[----:B------:R-:W-:Y:S01]  /*02f0*/  MOV R77, RZ ;  /* 0x000000ff004d7202 */ /* 0x000fe20000000f00 */
[----:B------:R-:W-:Y:S01]  /*0300*/  IMAD.MOV.U32 R63, RZ, RZ, RZ ;  /* 0x000000ffff3f7224 */ /* 0x000fe200078e00ff */
[----:B------:R-:W0:Y:S01]  /*0310*/  LDCU.64 UR8, c[0x0][0x358] ;  /* 0x00006b00ff0877ac */ /* 0x000e220008000a00 */
[----:B------:R-:W-:Y:S02]  /*0320*/  IMAD.MOV.U32 R61, RZ, RZ, RZ ;  /* 0x000000ffff3d7224 */ /* 0x000fe400078e00ff */
[----:B------:R-:W-:Y:S02]  /*0330*/  IMAD.MOV.U32 R57, RZ, RZ, RZ ;  /* 0x000000ffff397224 */ /* 0x000fe400078e00ff */
[----:B------:R-:W-:-:S02]  /*0340*/  IMAD.MOV.U32 R55, RZ, RZ, RZ ;  /* 0x000000ffff377224 */ /* 0x000fc400078e00ff */
[----:B------:R-:W-:Y:S02]  /*0350*/  IMAD.MOV.U32 R81, RZ, RZ, RZ ;  /* 0x000000ffff517224 */ /* 0x000fe400078e00ff */
[----:B------:R-:W-:Y:S02]  /*0360*/  IMAD.MOV.U32 R79, RZ, RZ, RZ ;  /* 0x000000ffff4f7224 */ /* 0x000fe400078e00ff */
[----:B------:R-:W-:Y:S02]  /*0370*/  IMAD.MOV.U32 R75, RZ, RZ, RZ ;  /* 0x000000ffff4b7224 */ /* 0x000fe400078e00ff */
[----:B------:R-:W-:Y:S02]  /*0380*/  IMAD.MOV.U32 R73, RZ, RZ, RZ ;  /* 0x000000ffff497224 */ /* 0x000fe400078e00ff */
[----:B------:R-:W-:Y:S01]  /*0390*/  IMAD.MOV.U32 R69, RZ, RZ, RZ ;  /* 0x000000ffff457224 */ /* 0x000fe200078e00ff */
[----:B------:R-:W-:Y:S06]  /*03a0*/  BRA.U !UP0, `(.L_x_0) ;  /* 0x0000000908b07547 */ /* 0x000fec000b800000 */
[C---:B------:R-:W-:Y:S01]  /*03b0*/  VIADD R0, R93.reuse, 0x30 ;  /* 0x000000305d007836 */ /* 0x040fe20000000000 */
[C---:B------:R-:W-:Y:S01]  /*03c0*/  IADD3 R6, PT, PT, R93.reuse, 0x20, RZ ;  /* 0x000000205d067810 */ /* 0x040fe20007ffe0ff */
[C---:B------:R-:W-:Y:S01]  /*03d0*/  VIADD R4, R93.reuse, 0x18 ;  /* 0x000000185d047836 */ /* 0x040fe20000000000 */
[----:B------:R-:W-:Y:S01]  /*03e0*/  CS2R R52, SRZ ;  /* 0x0000000000347805 */ /* 0x000fe2000001ff00 */
[----:B------:R-:W-:Y:S01]  /*03f0*/  VIADD R2, R93, 0x10 ;  /* 0x000000105d027836 */ /* 0x000fe20000000000 */
[----:B------:R-:W-:Y:S02]  /*0400*/  VIADDMNMX.U32 R3, R91, 0x30, R0, !PT ;  /* 0x000000305b037846 */ /* 0x000fe40007800000 */
[----:B------:R-:W-:Y:S02]  /*0410*/  CS2R R50, SRZ ;  /* 0x0000000000327805 */ /* 0x000fe4000001ff00 */
[----:B------:R-:W-:Y:S02]  /*0420*/  IADD3 R0, PT, PT, R93, 0x8, RZ ;  /* 0x000000085d007810 */ /* 0x000fe40007ffe0ff */
[----:B------:R-:W-:-:S02]  /*0430*/  CS2R R48, SRZ ;  /* 0x0000000000307805 */ /* 0x000fc4000001ff00 */
[----:B------:R-:W-:Y:S02]  /*0440*/  ISETP.GE.U32.AND P0, PT, R3, R76, PT ;  /* 0x0000004c0300720c */ /* 0x000fe40003f06070 */
[----:B------:R-:W-:Y:S02]  /*0450*/  CS2R R46, SRZ ;  /* 0x00000000002e7805 */ /* 0x000fe4000001ff00 */
[C---:B------:R-:W-:Y:S02]  /*0460*/  VIADDMNMX.U32 R7, R91.reuse, 0x18, R4, !PT ;  /* 0x000000185b077846 */ /* 0x040fe40007800004 */
[----:B------:R-:W-:Y:S02]  /*0470*/  CS2R R44, SRZ ;  /* 0x00000000002c7805 */ /* 0x000fe4000001ff00 */
[----:B------:R-:W-:Y:S02]  /*0480*/  VIADDMNMX.U32 R9, R91, 0x20, R6, !PT ;  /* 0x000000205b097846 */ /* 0x000fe40007800006 */
[----:B------:R-:W-:-:S02]  /*0490*/  CS2R R42, SRZ ;  /* 0x00000000002a7805 */ /* 0x000fc4000001ff00 */
[C---:B------:R-:W-:Y:S02]  /*04a0*/  VIADDMNMX.U32 R3, R91.reuse, 0x8, R0, !PT ;  /* 0x000000085b037846 */ /* 0x040fe40007800000 */
[----:B------:R-:W-:Y:S02]  /*04b0*/  CS2R R40, SRZ ;  /* 0x0000000000287805 */ /* 0x000fe4000001ff00 */
[----:B------:R-:W-:Y:S02]  /*04c0*/  VIADDMNMX.U32 R5, R91, 0x10, R2, !PT ;  /* 0x000000105b057846 */ /* 0x000fe40007800002 */
[----:B------:R-:W-:Y:S02]  /*04d0*/  CS2R R38, SRZ ;  /* 0x0000000000267805 */ /* 0x000fe4000001ff00 */
[----:B------:R-:W-:Y:S02]  /*04e0*/  ISETP.GE.U32.AND P3, PT, R7, R76, PT ;  /* 0x0000004c0700720c */ /* 0x000fe40003f66070 */
[----:B------:R-:W-:-:S02]  /*04f0*/  CS2R R36, SRZ ;  /* 0x0000000000247805 */ /* 0x000fc4000001ff00 */
[-C--:B------:R-:W-:Y:S02]  /*0500*/  ISETP.GE.U32.AND P4, PT, R9, R76.reuse, PT ;  /* 0x0000004c0900720c */ /* 0x080fe40003f86070 */
[----:B------:R-:W-:Y:S02]  /*0510*/  CS2R R34, SRZ ;  /* 0x0000000000227805 */ /* 0x000fe4000001ff00 */
[-C--:B------:R-:W-:Y:S02]  /*0520*/  ISETP.GE.U32.AND P1, PT, R3, R76.reuse, PT ;  /* 0x0000004c0300720c */ /* 0x080fe40003f26070 */
[----:B------:R-:W-:Y:S02]  /*0530*/  CS2R R32, SRZ ;  /* 0x0000000000207805 */ /* 0x000fe4000001ff00 */
[----:B------:R-:W-:Y:S02]  /*0540*/  ISETP.GE.U32.AND P2, PT, R5, R76, PT ;  /* 0x0000004c0500720c */ /* 0x000fe40003f46070 */
        /* <DEDUP_REMOVED lines=12> */
[----:B------:R-:W-:Y:S01]  /*0610*/  CS2R R6, SRZ ;  /* 0x0000000000067805 */ /* 0x000fe2000001ff00 */
[----:B------:R-:W-:Y:S01]  /*0620*/  IMAD.MOV.U32 R0, RZ, RZ, RZ ;  /* 0x000000ffff007224 */ /* 0x000fe200078e00ff */
[----:B------:R-:W-:Y:S01]  /*0630*/  MOV R65, RZ ;  /* 0x000000ff00417202 */ /* 0x000fe20000000f00 */
        /* <DEDUP_REMOVED lines=9> */
[----:B------:R-:W-:Y:S01]  /*06d0*/  UIADD3 UR4, UPT, UPT, -UR4, URZ, URZ ;  /* 0x000000ff04047290 */ /* 0x000fe2000fffe1ff */
[----:B------:R-:W-:-:S02]  /*06e0*/  IMAD.MOV.U32 R81, RZ, RZ, RZ ;  /* 0x000000ffff517224 */ /* 0x000fc400078e00ff */
[----:B------:R-:W-:Y:S02]  /*06f0*/  IMAD.MOV.U32 R79, RZ, RZ, RZ ;  /* 0x000000ffff4f7224 */ /* 0x000fe400078e00ff */
[----:B------:R-:W-:Y:S02]  /*0700*/  IMAD.MOV.U32 R75, RZ, RZ, RZ ;  /* 0x000000ffff4b7224 */ /* 0x000fe400078e00ff */
[----:B------:R-:W-:Y:S02]  /*0710*/  IMAD.MOV.U32 R73, RZ, RZ, RZ ;  /* 0x000000ffff497224 */ /* 0x000fe400078e00ff */
[----:B------:R-:W-:-:S07]  /*0720*/  IMAD.MOV.U32 R69, RZ, RZ, RZ ;  /* 0x000000ffff457224 */ /* 0x000fce00078e00ff */
.L_x_3:
[----:B-1234-:R-:W1:Y:S02]  /*0730*/  LDC.64 R4, c[0x0][0x390] ;  /* 0x0000e400ff047b82 */ /* 0x01ee640000000a00 */
[----:B-1----:R-:W-:-:S04]  /*0740*/  IMAD.WIDE R2, R91, 0x4, R4 ;  /* 0x000000045b027825 */ /* 0x002fc800078e0204 */
[----:B------:R-:W-:Y:S01]  /*0750*/  IMAD.WIDE R4, R93, 0x4, R4 ;  /* 0x000000045d047825 */ /* 0x000fe200078e0204 */
[----:B0-----:R0:W5:Y:S04]  /*0760*/  LDG.E R76, desc[UR8][R2.64] ;  /* 0x00000008024c7981 */ /* 0x001168000c1e1900 */
[----:B------:R0:W5:Y:S01]  /*0770*/  LDG.E R78, desc[UR8][R4.64] ;  /* 0x00000008044e7981 */ /* 0x000162000c1e1900 */
[----:B------:R-:W-:Y:S04]  /*0780*/  BSSY.RECONVERGENT B0, `(.L_x_1) ;  /* 0x0000028000007945 */ /* 0x000fe80003800200 */
[----:B------:R-:W-:Y:S05]  /*0790*/  @P1 BRA `(.L_x_2) ;  /* 0x0000000000981947 */ /* 0x000fea0003800000 */
[----:B------:R1:W5:Y:S04]  /*07a0*/  LDG.E R58, desc[UR8][R2.64+0x20] ;  /* 0x00002008023a7981 */ /* 0x000368000c1e1900 */
[----:B------:R1:W5:Y:S01]  /*07b0*/  LDG.E R89, desc[UR8][R4.64+0x20] ;  /* 0x0000200804597981 */ /* 0x000362000c1e1900 */
[----:B------:R-:W-:Y:S05]  /*07c0*/  @P2 BRA `(.L_x_2) ;  /* 0x00000000008c2947 */ /* 0x000fea0003800000 */
[----:B------:R2:W5:Y:S04]  /*07d0*/  LDG.E R56, desc[UR8][R2.64+0x40] ;  /* 0x0000400802387981 */ /* 0x000568000c1e1900 */
[----:B------:R2:W5:Y:S01]  /*07e0*/  LDG.E R54, desc[UR8][R4.64+0x40] ;  /* 0x0000400804367981 */ /* 0x000562000c1e1900 */
[----:B------:R-:W-:Y:S05]  /*07f0*/  @P3 BRA `(.L_x_2) ;  /* 0x0000000000803947 */ /* 0x000fea0003800000 */
[----:B------:R3:W5:Y:S04]  /*0800*/  LDG.E R87, desc[UR8][R2.64+0x60] ;  /* 0x0000600802577981 */ /* 0x000768000c1e1900 */
[----:B------:R3:W5:Y:S01]  /*0810*/  LDG.E R85, desc[UR8][R4.64+0x60] ;  /* 0x0000600804557981 */ /* 0x000762000c1e1900 */
[----:B------:R-:W-:Y:S05]  /*0820*/  @P4 BRA `(.L_x_2) ;  /* 0x0000000000744947 */ /* 0x000fea0003800000 */
[----:B------:R-:W4:Y:S01]  /*0830*/  S2R R80, SR_CTAID.X ;  /* 0x0000000000507919 */ /* 0x000f220000002500 */
[----:B------:R-:W0:Y:S01]  /*0840*/  LDCU UR5, c[0x0][0x364] ;  /* 0x00006c80ff0577ac */ /* 0x000e220008000800 */
[----:B------:R-:W1:Y:S01]  /*0850*/  LDC R88, c[0x0][0x380] ;  /* 0x0000e000ff587b82 */ /* 0x000e620000000800 */
[----:B------:R-:W4:Y:S01]  /*0860*/  S2R R82, SR_TID.X ;  /* 0x0000000000527919 */ /* 0x000f220000002100 */
[----:B------:R-:W4:Y:S01]  /*0870*/  LDCU UR6, c[0x0][0x360] ;  /* 0x00006c00ff0677ac */ /* 0x000f220008000800 */
[----:B------:R-:W0:Y:S01]  /*0880*/  S2R R84, SR_CTAID.Y ;  /* 0x0000000000547919 */ /* 0x000e220000002600 */
[----:B------:R-:W0:Y:S01]  /*0890*/  S2R R86, SR_TID.Y ;  /* 0x0000000000567919 */ /* 0x000e220000002200 */
[----:B----4-:R-:W-:-:S04]  /*08a0*/  IMAD R60, R80, UR6, R82 ;  /* 0x00000006503c7c24 */ /* 0x010fc8000f8e0252 */
[----:B------:R-:W-:Y:S02]  /*08b0*/  VIADD R62, R60, 0x28 ;  /* 0x000000283c3e7836 */ /* 0x000fe40000000000 */
[----:B0-----:R-:W-:-:S05]  /*08c0*/  IMAD R60, R84, UR5, R86 ;  /* 0x00000005543c7c24 */ /* 0x001fca000f8e0256 */
[----:B------:R-:W-:Y:S02]  /*08d0*/  VIADDMNMX.U32 R60, R60, 0x28, R62, !PT ;  /* 0x000000283c3c7846 */ /* 0x000fe4000780003e */
[----:B------:R4:W5:Y:S02]  /*08e0*/  LDG.E R62, desc[UR8][R4.64+0x80] ;  /* 0x00008008043e7981 */ /* 0x000964000c1e1900 */
[----:B-1----:R-:W-:Y:S02]  /*08f0*/  ISETP.GE.U32.AND P5, PT, R60, R88, PT ;  /* 0x000000583c00720c */ /* 0x002fe40003fa6070 */
[----:B------:R4:W5:Y:S11]  /*0900*/  LDG.E R60, desc[UR8][R2.64+0x80] ;  /* 0x00008008023c7981 */ /* 0x000976000c1e1900 */
[----:B----4-:R-:W-:Y:S05]  /*0910*/  @P5 BRA `(.L_x_2) ;  /* 0x0000000000385947 */ /* 0x010fea0003800000 */
[----:B------:R4:W5:Y:S04]  /*0920*/  LDG.E R64, desc[UR8][R2.64+0xa0] ;  /* 0x0000a00802407981 */ /* 0x000968000c1e1900 */
[----:B------:R4:W5:Y:S01]  /*0930*/  LDG.E R66, desc[UR8][R4.64+0xa0] ;  /* 0x0000a00804427981 */ /* 0x000962000c1e1900 */
[----:B------:R-:W-:Y:S05]  /*0940*/  @P0 BRA `(.L_x_2) ;  /* 0x00000000002c0947 */ /* 0x000fea0003800000 */
[----:B------:R-:W0:Y:S01]  /*0950*/  LDCU UR5, c[0x0][0x364] ;  /* 0x00006c80ff0577ac */ /* 0x000e220008000800 */
[----:B------:R1:W5:Y:S01]  /*0960*/  LDG.E R70, desc[UR8][R2.64+0xc0] ;  /* 0x0000c00802467981 */ /* 0x000362000c1e1900 */
[----:B------:R-:W2:Y:S03]  /*0970*/  LDCU UR6, c[0x0][0x360] ;  /* 0x00006c00ff0677ac */ /* 0x000ea60008000800 */
[----:B------:R1:W5:Y:S01]  /*0980*/  LDG.E R74, desc[UR8][R4.64+0xc0] ;  /* 0x0000c008044a7981 */ /* 0x000362000c1e1900 */
[----:B0-----:R-:W-:Y:S02]  /*0990*/  IMAD R84, R84, UR5, R86 ;  /* 0x0000000554547c24 */ /* 0x001fe4000f8e0256 */
[----:B--2---:R-:W-:-:S05]  /*09a0*/  IMAD R80, R80, UR6, R82 ;  /* 0x0000000650507c24 */ /* 0x004fca000f8e0252 */
[----:B------:R-:W-:-:S04]  /*09b0*/  IADD3 R80, PT, PT, R80, 0x38, RZ ;  /* 0x0000003850507810 */ /* 0x000fc80007ffe0ff */
[----:B------:R-:W-:-:S04]  /*09c0*/  VIADDMNMX.U32 R80, R84, 0x38, R80, !PT ;  /* 0x0000003854507846 */ /* 0x000fc80007800050 */
[----:B------:R-:W-:-:S13]  /*09d0*/  ISETP.GE.U32.AND P5, PT, R80, R88, PT ;  /* 0x000000585000720c */ /* 0x000fda0003fa6070 */
[----:B------:R1:W5:Y:S04]  /*09e0*/  @!P5 LDG.E R68, desc[UR8][R2.64+0xe0] ;  /* 0x0000e0080244d981 */ /* 0x000368000c1e1900 */
[----:B------:R1:W5:Y:S02]  /*09f0*/  @!P5 LDG.E R72, desc[UR8][R4.64+0xe0] ;  /* 0x0000e0080448d981 */ /* 0x000364000c1e1900 */
.L_x_2:
[----:B------:R-:W-:Y:S05]  /*0a00*/  BSYNC.RECONVERGENT B0 ;  /* 0x0000000000007941 */ /* 0x000fea0003800200 */
.L_x_1:
[C---:B-----5:R-:W-:Y:S01]  /*0a10*/  FFMA R69, R76.reuse, R78, R69 ;  /* 0x0000004e4c457223 */ /* 0x060fe20000000045 */
[C---:B------:R-:W-:Y:S01]  /*0a20*/  FFMA R71, R76.reuse, R89, R71 ;  /* 0x000000594c477223 */ /* 0x040fe20000000047 */
[C---:B------:R-:W-:Y:S01]  /*0a30*/  FFMA R73, R76.reuse, R54, R73 ;  /* 0x000000364c497223 */ /* 0x040fe20000000049 */
[C---:B------:R-:W-:Y:S01]  /*0a40*/  FFMA R75, R76.reuse, R85, R75 ;  /* 0x000000554c4b7223 */ /* 0x040fe2000000004b */
[C---:B------:R-:W-:Y:S01]  /*0a50*/  FFMA R77, R76.reuse, R62, R77 ;  /* 0x0000003e4c4d7223 */ /* 0x040fe2000000004d */
[C---:B------:R-:W-:Y:S01]  /*0a60*/  FFMA R79, R76.reuse, R66, R79 ;  /* 0x000000424c4f7223 */ /* 0x040fe2000000004f */
[C---:B------:R-:W-:Y:S01]  /*0a70*/  FFMA R81, R76.reuse, R74, R81 ;  /* 0x0000004a4c517223 */ /* 0x040fe20000000051 */
[----:B------:R-:W-:Y:S01]  /*0a80*/  FFMA R83, R76, R72, R83 ;  /* 0x000000484c537223 */ /* 0x000fe20000000053 */
[----:B------:R-:W-:Y:S01]  /*0a90*/  UIADD3 UR4, UPT, UPT, UR4, 0x1, URZ ;  /* 0x0000000104047890 */ /* 0x000fe2000fffe0ff */
[----:B------:R-:W0:Y:S01]  /*0aa0*/  LDC R76, c[0x0][0x380] ;  /* 0x0000e000ff4c7b82 */ /* 0x000e220000000800 */
[C---:B------:R-:W-:Y:S01]  /*0ab0*/  FFMA R53, R78.reuse, R58, R53 ;  /* 0x0000003a4e357223 */ /* 0x040fe20000000035 */
[C---:B------:R-:W-:Y:S01]  /*0ac0*/  FFMA R7, R78.reuse, R56, R7 ;  /* 0x000000384e077223 */ /* 0x040fe20000000007 */
[----:B------:R-:W-:Y:S01]  /*0ad0*/  UISETP.NE.AND UP0, UPT, UR4, URZ, UPT ;  /* 0x000000ff0400728c */ /* 0x000fe2000bf05270 */
[C---:B------:R-:W-:Y:S01]  /*0ae0*/  FFMA R0, R78.reuse, R87, R0 ;  /* 0x000000574e007223 */ /* 0x040fe20000000000 */
[C---:B------:R-:W-:Y:S01]  /*0af0*/  FFMA R20, R78.reuse, R60, R20 ;  /* 0x0000003c4e147223 */ /* 0x040fe20000000014 */
[C---:B------:R-:W-:Y:S01]  /*0b00*/  FFMA R29, R78.reuse, R64, R29 ;  /* 0x000000404e1d7223 */ /* 0x040fe2000000001d */
[C---:B------:R-:W-:Y:S01]  /*0b10*/  FFMA R37, R78.reuse, R70, R37 ;  /* 0x000000464e257223 */ /* 0x040fe20000000025 */
[----:B------:R-:W-:Y:S01]  /*0b20*/  FFMA R45, R78, R68, R45 ;  /* 0x000000444e2d7223 */ /* 0x000fe2000000002d */
[C---:B------:R-:W-:Y:S01]  /*0b30*/  FFMA R55, R58.reuse, R89, R55 ;  /* 0x000000593a377223 */ /* 0x040fe20000000037 */
[C---:B------:R-:W-:Y:S01]  /*0b40*/  FFMA R57, R58.reuse, R54, R57 ;  /* 0x000000363a397223 */ /* 0x040fe20000000039 */
[CC--:B------:R-:W-:Y:S01]  /*0b50*/  FFMA R59, R58.reuse, R85.reuse, R59 ;  /* 0x000000553a3b7223 */ /* 0x0c0fe2000000003b */
[C---:B------:R-:W-:Y:S01]  /*0b60*/  FFMA R61, R58.reuse, R62, R61 ;  /* 0x0000003e3a3d7223 */ /* 0x040fe2000000003d */
[C---:B------:R-:W-:Y:S01]  /*0b70*/  FFMA R63, R58.reuse, R66, R63 ;  /* 0x000000423a3f7223 */ /* 0x040fe2000000003f */
[C---:B------:R-:W-:Y:S01]  /*0b80*/  FFMA R65, R58.reuse, R74, R65 ;  /* 0x0000004a3a417223 */ /* 0x040fe20000000041 */
[----:B------:R-:W-:Y:S01]  /*0b90*/  FFMA R67, R58, R72, R67 ;  /* 0x000000483a437223 */ /* 0x000fe20000000043 */
[C---:B------:R-:W-:Y:S01]  /*0ba0*/  FFMA R9, R89.reuse, R56, R9 ;  /* 0x0000003859097223 */ /* 0x040fe20000000009 */
[C---:B------:R-:W-:Y:S01]  /*0bb0*/  FFMA R11, R56.reuse, R54, R11 ;  /* 0x00000036380b7223 */ /* 0x040fe2000000000b */
[C---:B------:R-:W-:Y:S01]  /*0bc0*/  FFMA R13, R56.reuse, R85, R13 ;  /* 0x00000055380d7223 */ /* 0x040fe2000000000d */
[C---:B------:R-:W-:Y:S01]  /*0bd0*/  FFMA R15, R56.reuse, R62, R15 ;  /* 0x0000003e380f7223 */ /* 0x040fe2000000000f */
[C---:B------:R-:W-:Y:S01]  /*0be0*/  FFMA R17, R56.reuse, R66, R17 ;  /* 0x0000004238117223 */ /* 0x040fe20000000011 */
[C---:B------:R-:W-:Y:S01]  /*0bf0*/  FFMA R19, R56.reuse, R74, R19 ;  /* 0x0000004a38137223 */ /* 0x040fe20000000013 */
[----:B------:R-:W-:Y:S01]  /*0c00*/  FFMA R21, R56, R72, R21 ;  /* 0x0000004838157223 */ /* 0x000fe20000000015 */
[-C--:B------:R-:W-:Y:S01]  /*0c10*/  FFMA R6, R89, R87.reuse, R6 ;  /* 0x0000005759067223 */ /* 0x080fe20000000006 */
[C---:B------:R-:W-:Y:S01]  /*0c20*/  FFMA R8, R54.reuse, R87, R8 ;  /* 0x0000005736087223 */ /* 0x040fe20000000008 */
[C---:B------:R-:W-:Y:S01]  /*0c30*/  FFMA R10, R87.reuse, R85, R10 ;  /* 0x00000055570a7223 */ /* 0x040fe2000000000a */
[C---:B------:R-:W-:Y:S01]  /*0c40*/  FFMA R12, R87.reuse, R62, R12 ;  /* 0x0000003e570c7223 */ /* 0x040fe2000000000c */
[C---:B------:R-:W-:Y:S01]  /*0c50*/  FFMA R14, R87.reuse, R66, R14 ;  /* 0x00000042570e7223 */ /* 0x040fe2000000000e */
[C---:B------:R-:W-:Y:S01]  /*0c60*/  FFMA R16, R87.reuse, R74, R16 ;  /* 0x0000004a57107223 */ /* 0x040fe20000000010 */
[----:B------:R-:W-:Y:S01]  /*0c70*/  FFMA R18, R87, R72, R18 ;  /* 0x0000004857127223 */ /* 0x000fe20000000012 */
[-C--:B------:R-:W-:Y:S01]  /*0c80*/  FFMA R22, R89, R60.reuse, R22 ;  /* 0x0000003c59167223 */ /* 0x080fe20000000016 */
[-C--:B------:R-:W-:Y:S01]  /*0c90*/  FFMA R23, R54, R60.reuse, R23 ;  /* 0x0000003c36177223 */ /* 0x080fe20000000017 */
[----:B------:R-:W-:Y:S01]  /*0ca0*/  FFMA R24, R85, R60, R24 ;  /* 0x0000003c55187223 */ /* 0x000fe20000000018 */
[C---:B------:R-:W-:Y:S01]  /*0cb0*/  FFMA R25, R60.reuse, R62, R25 ;  /* 0x0000003e3c197223 */ /* 0x040fe20000000019 */
[C---:B------:R-:W-:Y:S01]  /*0cc0*/  FFMA R26, R60.reuse, R66, R26 ;  /* 0x000000423c1a7223 */ /* 0x040fe2000000001a */
[C---:B------:R-:W-:Y:S01]  /*0cd0*/  FFMA R27, R60.reuse, R74, R27 ;  /* 0x0000004a3c1b7223 */ /* 0x040fe2000000001b */
[----:B------:R-:W-:Y:S01]  /*0ce0*/  FFMA R28, R60, R72, R28 ;  /* 0x000000483c1c7223 */ /* 0x000fe2000000001c */
[-C--:B------:R-:W-:Y:S01]  /*0cf0*/  FFMA R30, R89, R64.reuse, R30 ;  /* 0x00000040591e7223 */ /* 0x080fe2000000001e */
[-C--:B------:R-:W-:Y:S01]  /*0d00*/  FFMA R31, R54, R64.reuse, R31 ;  /* 0x00000040361f7223 */ /* 0x080fe2000000001f */
[-C--:B------:R-:W-:Y:S01]  /*0d10*/  FFMA R32, R85, R64.reuse, R32 ;  /* 0x0000004055207223 */ /* 0x080fe20000000020 */
[----:B------:R-:W-:Y:S01]  /*0d20*/  FFMA R33, R62, R64, R33 ;  /* 0x000000403e217223 */ /* 0x000fe20000000021 */
[C---:B------:R-:W-:Y:S01]  /*0d30*/  FFMA R34, R64.reuse, R66, R34 ;  /* 0x0000004240227223 */ /* 0x040fe20000000022 */
[C---:B------:R-:W-:Y:S01]  /*0d40*/  FFMA R35, R64.reuse, R74, R35 ;  /* 0x0000004a40237223 */ /* 0x040fe20000000023 */
[----:B------:R-:W-:Y:S01]  /*0d50*/  FFMA R36, R64, R72, R36 ;  /* 0x0000004840247223 */ /* 0x000fe20000000024 */
[-C--:B------:R-:W-:Y:S01]  /*0d60*/  FFMA R38, R89, R70.reuse, R38 ;  /* 0x0000004659267223 */ /* 0x080fe20000000026 */
[-C--:B------:R-:W-:Y:S01]  /*0d70*/  FFMA R39, R54, R70.reuse, R39 ;  /* 0x0000004636277223 */ /* 0x080fe20000000027 */
[-C--:B------:R-:W-:Y:S01]  /*0d80*/  FFMA R40, R85, R70.reuse, R40 ;  /* 0x0000004655287223 */ /* 0x080fe20000000028 */
[-C--:B------:R-:W-:Y:S01]  /*0d90*/  FFMA R41, R62, R70.reuse, R41 ;  /* 0x000000463e297223 */ /* 0x080fe20000000029 */
[----:B------:R-:W-:Y:S01]  /*0da0*/  FFMA R42, R66, R70, R42 ;  /* 0x00000046422a7223 */ /* 0x000fe2000000002a */
[C---:B------:R-:W-:Y:S01]  /*0db0*/  FFMA R43, R70.reuse, R74, R43 ;  /* 0x0000004a462b7223 */ /* 0x040fe2000000002b */
[----:B------:R-:W-:Y:S01]  /*0dc0*/  FFMA R44, R70, R72, R44 ;  /* 0x00000048462c7223 */ /* 0x000fe2000000002c */
[-C--:B------:R-:W-:Y:S01]  /*0dd0*/  FFMA R46, R89, R68.reuse, R46 ;  /* 0x00000044592e7223 */ /* 0x080fe2000000002e */
[-C--:B------:R-:W-:Y:S01]  /*0de0*/  FFMA R47, R54, R68.reuse, R47 ;  /* 0x00000044362f7223 */ /* 0x080fe2000000002f */
[-C--:B------:R-:W-:Y:S01]  /*0df0*/  FFMA R48, R85, R68.reuse, R48 ;  /* 0x0000004455307223 */ /* 0x080fe20000000030 */
[-C--:B------:R-:W-:Y:S01]  /*0e00*/  FFMA R49, R62, R68.reuse, R49 ;  /* 0x000000443e317223 */ /* 0x080fe20000000031 */
[-C--:B------:R-:W-:Y:S01]  /*0e10*/  FFMA R50, R66, R68.reuse, R50 ;  /* 0x0000004442327223 */ /* 0x080fe20000000032 */
[----:B------:R-:W-:Y:S01]  /*0e20*/  FFMA R51, R74, R68, R51 ;  /* 0x000000444a337223 */ /* 0x000fe20000000033 */
[----:B------:R-:W-:Y:S01]  /*0e30*/  FFMA R52, R68, R72, R52 ;  /* 0x0000004844347223 */ /* 0x000fe20000000034 */
[----:B0-----:R-:W-:-:S02]  /*0e40*/  IMAD.IADD R93, R93, 0x1, R76 ;  /* 0x000000015d5d7824 */ /* 0x001fc400078e024c */
[----:B------:R-:W-:Y:S01]  /*0e50*/  IMAD.IADD R91, R91, 0x1, R76 ;  /* 0x000000015b5b7824 */ /* 0x000fe200078e024c */
[----:B------:R-:W-:Y:S06]  /*0e60*/  BRA.U UP0, `(.L_x_3) ;  /* 0xfffffff900307547 */ /* 0x000fec000b83ffff */
.L_x_0:
[----:B-1234-:R-:W1:Y:S01]  /*0e70*/  S2R R5, SR_TID.Y ;  /* 0x0000000000057919 */ /* 0x01ee620000002200 */
[----:B------:R-:W1:Y:S01]  /*0e80*/  LDC R54, c[0x0][0x364] ;  /* 0x0000d900ff367b82 */ /* 0x000e620000000800 */
[----:B------:R-:W-:Y:S01]  /*0e90*/  BSSY.RECONVERGENT B0, `(.L_x_4) ;  /* 0x0000026000007945 */ /* 0x000fe20003800200 */
[----:B------:R-:W2:Y:S06]  /*0ea0*/  S2R R4, SR_TID.X ;  /* 0x0000000000047919 */ /* 0x000eac0000002100 */
[----:B------:R-:W1:Y:S08]  /*0eb0*/  S2UR UR4, SR_CTAID.Y ;  /* 0x00000000000479c3 */ /* 0x000e700000002600 */
[----:B------:R-:W2:Y:S08]  /*0ec0*/  S2UR UR5, SR_CTAID.X ;  /* 0x00000000000579c3 */ /* 0x000eb00000002500 */
[----:B------:R-:W2:Y:S08]  /*0ed0*/  LDC R85, c[0x0][0x360] ;  /* 0x0000d800ff557b82 */ /* 0x000eb00000000800 */
[----:B------:R-:W3:Y:S01]  /*0ee0*/  LDC.64 R2, c[0x0][0x398] ;  /* 0x0000e600ff027b82 */ /* 0x000ee20000000a00 */
[----:B-1----:R-:W-:-:S02]  /*0ef0*/  IMAD R54, R54, UR4, R5 ;  /* 0x0000000436367c24 */ /* 0x002fc4000f8e0205 */
[----:B--2---:R-:W-:-:S04]  /*0f00*/  IMAD R85, R85, UR5, R4 ;  /* 0x0000000555557c24 */ /* 0x004fc8000f8e0204 */
[----:B------:R-:W-:Y:S01]  /*0f10*/  IMAD R87, R54, R76, R85 ;  /* 0x0000004c36577224 */ /* 0x000fe200078e0255 */
[----:B------:R-:W-:-:S03]  /*0f20*/  IADD3 R89, PT, PT, R85, 0x8, RZ ;  /* 0x0000000855597810 */ /* 0x000fc60007ffe0ff */
[----:B---3--:R-:W-:Y:S01]  /*0f30*/  IMAD.WIDE R4, R87, 0x4, R2 ;  /* 0x0000000457047825 */ /* 0x008fe200078e0202 */
[----:B------:R-:W-:-:S04]  /*0f40*/  ISETP.GE.AND P0, PT, R89, R76, PT ;  /* 0x0000004c5900720c */ /* 0x000fc80003f06270 */
[----:B0-----:R0:W-:Y:S09]  /*0f50*/  STG.E desc[UR8][R4.64], R69 ;  /* 0x0000004504007986 */ /* 0x0011f2000c101908 */
[----:B------:R-:W-:Y:S05]  /*0f60*/  @P0 BRA `(.L_x_5) ;  /* 0x0000000000600947 */ /* 0x000fea0003800000 */
[----:B------:R1:W-:Y:S01]  /*0f70*/  STG.E desc[UR8][R4.64+0x20], R71 ;  /* 0x0000204704007986 */ /* 0x0003e2000c101908 */
[----:B0-----:R-:W-:-:S05]  /*0f80*/  VIADD R69, R85, 0x10 ;  /* 0x0000001055457836 */ /* 0x001fca0000000000 */
[----:B------:R-:W-:-:S13]  /*0f90*/  ISETP.GE.AND P1, PT, R69, R76, PT ;  /* 0x0000004c4500720c */ /* 0x000fda0003f26270 */
[----:B-1----:R-:W-:Y:S05]  /*0fa0*/  @P1 BRA `(.L_x_5) ;  /* 0x0000000000501947 */ /* 0x002fea0003800000 */
[----:B------:R1:W-:Y:S01]  /*0fb0*/  STG.E desc[UR8][R4.64+0x40], R73 ;  /* 0x0000404904007986 */ /* 0x0003e2000c101908 */
[----:B------:R-:W-:-:S05]  /*0fc0*/  VIADD R69, R85, 0x18 ;  /* 0x0000001855457836 */ /* 0x000fca0000000000 */
[----:B------:R-:W-:-:S13]  /*0fd0*/  ISETP.GE.AND P1, PT, R69, R76, PT ;  /* 0x0000004c4500720c */ /* 0x000fda0003f26270 */
[----:B-1----:R-:W-:Y:S05]  /*0fe0*/  @P1 BRA `(.L_x_5) ;  /* 0x0000000000401947 */ /* 0x002fea0003800000 */
[----:B------:R1:W-:Y:S01]  /*0ff0*/  STG.E desc[UR8][R4.64+0x60], R75 ;  /* 0x0000604b04007986 */ /* 0x0003e2000c101908 */
[----:B------:R-:W-:-:S04]  /*1000*/  IADD3 R69, PT, PT, R85, 0x20, RZ ;  /* 0x0000002055457810 */ /* 0x000fc80007ffe0ff */
[----:B------:R-:W-:-:S13]  /*1010*/  ISETP.GE.AND P1, PT, R69, R76, PT ;  /* 0x0000004c4500720c */ /* 0x000fda0003f26270 */
[----:B-1----:R-:W-:Y:S05]  /*1020*/  @P1 BRA `(.L_x_5) ;  /* 0x0000000000301947 */ /* 0x002fea0003800000 */
[----:B------:R1:W-:Y:S01]  /*1030*/  STG.E desc[UR8][R4.64+0x80], R77 ;  /* 0x0000804d04007986 */ /* 0x0003e2000c101908 */
[----:B------:R-:W-:-:S05]  /*1040*/  VIADD R69, R85, 0x28 ;  /* 0x0000002855457836 */ /* 0x000fca0000000000 */
[----:B------:R-:W-:-:S13]  /*1050*/  ISETP.GE.AND P1, PT, R69, R76, PT ;  /* 0x0000004c4500720c */ /* 0x000fda0003f26270 */
[----:B-1----:R-:W-:Y:S05]  /*1060*/  @P1 BRA `(.L_x_5) ;  /* 0x0000000000201947 */ /* 0x002fea0003800000 */
[----:B------:R1:W-:Y:S01]  /*1070*/  STG.E desc[UR8][R4.64+0xa0], R79 ;  /* 0x0000a04f04007986 */ /* 0x0003e2000c101908 */
[----:B------:R-:W-:-:S05]  /*1080*/  VIADD R69, R85, 0x30 ;  /* 0x0000003055457836 */ /* 0x000fca0000000000 */
[----:B------:R-:W-:-:S13]  /*1090*/  ISETP.GE.AND P1, PT, R69, R76, PT ;  /* 0x0000004c4500720c */ /* 0x000fda0003f26270 */
[----:B-1----:R-:W-:Y:S05]  /*10a0*/  @P1 BRA `(.L_x_5) ;  /* 0x0000000000101947 */ /* 0x002fea0003800000 */
[----:B------:R-:W-:Y:S01]  /*10b0*/  IADD3 R69, PT, PT, R85, 0x38, RZ ;  /* 0x0000003855457810 */ /* 0x000fe20007ffe0ff */
[----:B------:R1:W-:Y:S03]  /*10c0*/  STG.E desc[UR8][R4.64+0xc0], R81 ;  /* 0x0000c05104007986 */ /* 0x0003e6000c101908 */
[----:B------:R-:W-:-:S13]  /*10d0*/  ISETP.GE.AND P1, PT, R69, R76, PT ;  /* 0x0000004c4500720c */ /* 0x000fda0003f26270 */
[----:B------:R1:W-:Y:S02]  /*10e0*/  @!P1 STG.E desc[UR8][R4.64+0xe0], R83 ;  /* 0x0000e05304009986 */ /* 0x0003e4000c101908 */
.L_x_5:
[----:B------:R-:W-:Y:S05]  /*10f0*/  BSYNC.RECONVERGENT B0 ;  /* 0x0000000000007941 */ /* 0x000fea0003800200 */
.L_x_4:
[----:B01----:R-:W-:-:S05]  /*1100*/  VIADD R5, R54, 0x8 ;  /* 0x0000000836057836 */ /* 0x003fca0000000000 */
[----:B------:R-:W-:-:S13]  /*1110*/  ISETP.GE.AND P1, PT, R5, R76, PT ;  /* 0x0000004c0500720c */ /* 0x000fda0003f26270 */
[----:B------:R-:W-:Y:S05]  /*1120*/  @P1 EXIT ;  /* 0x000000000000194d */ /* 0x000fea0003800000 */
[----:B------:R-:W-:Y:S01]  /*1130*/  IMAD R5, R76, 0x8, R87 ;  /* 0x000000084c057824 */ /* 0x000fe200078e0257 */
[----:B------:R-:W-:Y:S03]  /*1140*/  BSSY.RECONVERGENT B0, `(.L_x_6) ;  /* 0x000001c000007945 */ /* 0x000fe60003800200 */
[----:B------:R-:W-:-:S05]  /*1150*/  IMAD.WIDE R4, R5, 0x4, R2 ;  /* 0x0000000405047825 */ /* 0x000fca00078e0202 */
[----:B------:R0:W-:Y:S01]  /*1160*/  STG.E desc[UR8][R4.64], R53 ;  /* 0x0000003504007986 */ /* 0x0001e2000c101908 */
[----:B------:R-:W-:Y:S05]  /*1170*/  @P0 BRA `(.L_x_7) ;  /* 0x0000000000600947 */ /* 0x000fea0003800000 */
[----:B------:R1:W-:Y:S01]  /*1180*/  STG.E desc[UR8][R4.64+0x20], R55 ;  /* 0x0000203704007986 */ /* 0x0003e2000c101908 */
[----:B0-----:R-:W-:-:S04]  /*1190*/  IADD3 R53, PT, PT, R85, 0x10, RZ ;  /* 0x0000001055357810 */ /* 0x001fc80007ffe0ff */
        /* <DEDUP_REMOVED lines=18> */
[----:B------:R-:W-:Y:S01]  /*12c0*/  VIADD R53, R85, 0x38 ;  /* 0x0000003855357836 */ /* 0x000fe20000000000 */
[----:B------:R1:W-:Y:S04]  /*12d0*/  STG.E desc[UR8][R4.64+0xc0], R65 ;  /* 0x0000c04104007986 */ /* 0x0003e8000c101908 */
[----:B------:R-:W-:-:S13]  /*12e0*/  ISETP.GE.AND P1, PT, R53, R76, PT ;  /* 0x0000004c3500720c */ /* 0x000fda0003f26270 */
[----:B------:R1:W-:Y:S02]  /*12f0*/  @!P1 STG.E desc[UR8][R4.64+0xe0], R67 ;  /* 0x0000e04304009986 */ /* 0x0003e4000c101908 */
.L_x_7:
[----:B------:R-:W-:Y:S05]  /*1300*/  BSYNC.RECONVERGENT B0 ;  /* 0x0000000000007941 */ /* 0x000fea0003800200 */
.L_x_6:
[----:B01----:R-:W-:-:S04]  /*1310*/  IADD3 R5, PT, PT, R54, 0x10, RZ ;  /* 0x0000001036057810 */ /* 0x003fc80007ffe0ff */
        /* <DEDUP_REMOVED lines=8> */
[----:B0-----:R-:W-:-:S05]  /*13a0*/  VIADD R7, R85, 0x10 ;  /* 0x0000001055077836 */ /* 0x001fca0000000000 */
        /* <DEDUP_REMOVED lines=18> */
[----:B------:R-:W-:Y:S01]  /*14d0*/  VIADD R7, R85, 0x38 ;  /* 0x0000003855077836 */ /* 0x000fe20000000000 */
[----:B------:R1:W-:Y:S04]  /*14e0*/  STG.E desc[UR8][R4.64+0xc0], R19 ;  /* 0x0000c01304007986 */ /* 0x0003e8000c101908 */
[----:B------:R-:W-:-:S13]  /*14f0*/  ISETP.GE.AND P1, PT, R7, R76, PT ;  /* 0x0000004c0700720c */ /* 0x000fda0003f26270 */
[----:B------:R1:W-:Y:S02]  /*1500*/  @!P1 STG.E desc[UR8][R4.64+0xe0], R21 ;  /* 0x0000e01504009986 */ /* 0x0003e4000c101908 */
.L_x_9:
[----:B------:R-:W-:Y:S05]  /*1510*/  BSYNC.RECONVERGENT B0 ;  /* 0x0000000000007941 */ /* 0x000fea0003800200 */
.L_x_8:
[----:B01----:R-:W-:-:S05]  /*1520*/  VIADD R5, R54, 0x18 ;  /* 0x0000001836057836 */ /* 0x003fca0000000000 */
[----:B------:R-:W-:-:S13]  /*1530*/  ISETP.GE.AND P1, PT, R5, R76, PT ;  /* 0x0000004c0500720c */ /* 0x000fda0003f26270 */
[----:B------:R-:W-:Y:S05]  /*1540*/  @P1 EXIT ;  /* 0x000000000000194d */ /* 0x000fea0003800000 */
[----:B------:R-:W-:Y:S01]  /*1550*/  LEA R5, R76, R53, 0x3 ;  /* 0x000000354c057211 */ /* 0x000fe200078e18ff */
[----:B------:R-:W-:Y:S04]  /*1560*/  BSSY.RECONVERGENT B0, `(.L_x_10) ;  /* 0x000001c000007945 */ /* 0x000fe80003800200 */
[----:B------:R-:W-:-:S05]  /*1570*/  IMAD.WIDE R4, R5, 0x4, R2 ;  /* 0x0000000405047825 */ /* 0x000fca00078e0202 */
[----:B------:R0:W-:Y:S01]  /*1580*/  STG.E desc[UR8][R4.64], R0 ;  /* 0x0000000004007986 */ /* 0x0001e2000c101908 */
[----:B------:R-:W-:Y:S05]  /*1590*/  @P0 BRA `(.L_x_11) ;  /* 0x0000000000600947 */ /* 0x000fea0003800000 */
        /* <DEDUP_REMOVED lines=24> */
.L_x_11:
[----:B------:R-:W-:Y:S05]  /*1720*/  BSYNC.RECONVERGENT B0 ;  /* 0x0000000000007941 */ /* 0x000fea0003800200 */
.L_x_10:
        /* <DEDUP_REMOVED lines=32> */
.L_x_13:
[----:B------:R-:W-:Y:S05]  /*1930*/  BSYNC.RECONVERGENT B0 ;  /* 0x0000000000007941 */ /* 0x000fea0003800200 */
.L_x_12:
        /* <DEDUP_REMOVED lines=32> */
.L_x_15:
[----:B------:R-:W-:Y:S05]  /*1b40*/  BSYNC.RECONVERGENT B0 ;  /* 0x0000000000007941 */ /* 0x000fea0003800200 */
.L_x_14:
        /* <DEDUP_REMOVED lines=32> */
.L_x_17:
[----:B------:R-:W-:Y:S05]  /*1d50*/  BSYNC.RECONVERGENT B0 ;  /* 0x0000000000007941 */ /* 0x000fea0003800200 */
.L_x_16:
[----:B01----:R-:W-:-:S05]  /*1d60*/  VIADD R5, R54, 0x38 ;  /* 0x0000003836057836 */ /* 0x003fca0000000000 */
[----:B------:R-:W-:-:S13]  /*1d70*/  ISETP.GE.AND P1, PT, R5, R76, PT ;  /* 0x0000004c0500720c */ /* 0x000fda0003f26270 */
[----:B------:R-:W-:Y:S05]  /*1d80*/  @P1 EXIT ;  /* 0x000000000000194d */ /* 0x000fea0003800000 */
[----:B------:R-:W-:-:S04]  /*1d90*/  IMAD R87, R76, 0x8, R87 ;  /* 0x000000084c577824 */ /* 0x000fc800078e0257 */
[----:B------:R-:W-:-:S05]  /*1da0*/  IMAD.WIDE R2, R87, 0x4, R2 ;  /* 0x0000000457027825 */ /* 0x000fca00078e0202 */
[----:B------:R0:W-:Y:S01]  /*1db0*/  STG.E desc[UR8][R2.64], R45 ;  /* 0x0000002d02007986 */ /* 0x0001e2000c101908 */
[----:B------:R-:W-:Y:S05]  /*1dc0*/  @P0 EXIT ;  /* 0x000000000000094d */ /* 0x000fea0003800000 */
[----:B------:R-:W-:Y:S01]  /*1dd0*/  IADD3 R5, PT, PT, R85, 0x10, RZ ;  /* 0x0000001055057810 */ /* 0x000fe20007ffe0ff */
[----:B------:R1:W-:Y:S03]  /*1de0*/  STG.E desc[UR8][R2.64+0x20], R46 ;  /* 0x0000202e02007986 */ /* 0x0003e6000c101908 */
[----:B------:R-:W-:-:S13]  /*1df0*/  ISETP.GE.AND P0, PT, R5, R76, PT ;  /* 0x0000004c0500720c */ /* 0x000fda0003f06270 */
[----:B-1----:R-:W-:Y:S05]  /*1e00*/  @P0 EXIT ;  /* 0x000000000000094d */ /* 0x002fea0003800000 */
[----:B------:R-:W-:Y:S01]  /*1e10*/  VIADD R5, R85, 0x18 ;  /* 0x0000001855057836 */ /* 0x000fe20000000000 */
[----:B------:R1:W-:Y:S04]  /*1e20*/  STG.E desc[UR8][R2.64+0x40], R47 ;  /* 0x0000402f02007986 */ /* 0x0003e8000c101908 */
[----:B------:R-:W-:-:S13]  /*1e30*/  ISETP.GE.AND P0, PT, R5, R76, PT ;  /* 0x0000004c0500720c */ /* 0x000fda0003f06270 */
[----:B-1----:R-:W-:Y:S05]  /*1e40*/  @P0 EXIT ;  /* 0x000000000000094d */ /* 0x002fea0003800000 */
[----:B------:R-:W-:Y:S01]  /*1e50*/  VIADD R5, R85, 0x20 ;  /* 0x0000002055057836 */ /* 0x000fe20000000000 */
[----:B------:R1:W-:Y:S04]  /*1e60*/  STG.E desc[UR8][R2.64+0x60], R48 ;  /* 0x0000603002007986 */ /* 0x0003e8000c101908 */
[----:B------:R-:W-:-:S13]  /*1e70*/  ISETP.GE.AND P0, PT, R5, R76, PT ;  /* 0x0000004c0500720c */ /* 0x000fda0003f06270 */
[----:B-1----:R-:W-:Y:S05]  /*1e80*/  @P0 EXIT ;  /* 0x000000000000094d */ /* 0x002fea0003800000 */
        /* <DEDUP_REMOVED lines=12> */
[----:B------:R-:W-:Y:S01]  /*1f50*/  STG.E desc[UR8][R2.64+0xe0], R52 ;  /* 0x0000e03402007986 */ /* 0x000fe2000c101908 */
[----:B------:R-:W-:Y:S05]  /*1f60*/  EXIT ;  /* 0x000000000000794d */ /* 0x000fea0003800000 */
.L_x_18:
[----:B------:R-:W-:-:S00]  /*1f70*/  BRA `(.L_x_18) ;  /* 0xfffffffc00fc7947 */ /* 0x000fc0000383ffff */
[----:B------:R-:W-:-:S00]  /*1f80*/  NOP ;  /* 0x0000000000007918 */ /* 0x000fc00000000000 */
[----:B------:R-:W-:-:S00]  /*1f90*/  NOP ;  /* 0x0000000000007918 */ /* 0x000fc00000000000 */
[----:B------:R-:W-:-:S00]  /*1fa0*/  NOP ;  /* 0x0000000000007918 */ /* 0x000fc00000000000 */
[----:B------:R-:W-:-:S00]  /*1fb0*/  NOP ;  /* 0x0000000000007918 */ /* 0x000fc00000000000 */
[----:B------:R-:W-:-:S00]  /*1fc0*/  NOP ;  /* 0x0000000000007918 */ /* 0x000fc00000000000 */
[----:B------:R-:W-:-:S00]  /*1fd0*/  NOP ;  /* 0x0000000000007918 */ /* 0x000fc00000000000 */
[----:B------:R-:W-:-:S00]  /*1fe0*/  NOP ;  /* 0x0000000000007918 */ /* 0x000fc00000000000 */
[----:B------:R-:W-:-:S00]  /*1ff0*/  NOP ;  /* 0x0000000000007918 */ /* 0x000fc00000000000 */
.L_x_19:


//--------------------- .nv.shared.reserved.0     --------------------------
	.section	.nv.shared.reserved.0,"aw",@nobits
	.weak		__nv_reservedSMEM_offset_0_alias
	.size		__nv_reservedSMEM_offset_0_alias, 0, 64
	.other		__nv_reservedSMEM_offset_0_alias,@"STO_CUDA_RESERVED_SHARED STV_DEFAULT"
__nv_reservedSMEM_offset_0_alias:
	.zero		0
	.zero		64


//--------------------- .nv.constant0._Z8mykerneliiPKfS0_Pf --------------------------
	.section	.nv.constant0._Z8mykerneliiPKfS0_Pf,"a",@progbits
	.sectionflags	@""
	.align	4
.nv.constant0._Z8mykerneliiPKfS0_Pf:
	.zero		928


//--------------------- SYMBOLS --------------------------

	.type		.nv.reservedSmem.offset0,@object
	.size		.nv.reservedSmem.offset0,0x4
